//
// Generated by NVIDIA NVVM Compiler
//
// Compiler Build ID: CL-36424714
// Cuda compilation tools, release 13.0, V13.0.88
// Based on NVVM 20.0.0
//

.version 9.0
.target sm_100
.address_size 64

	// .globl	_Z6matmulP6__halfS0_S0_iiiff
.extern .shared .align 16 .b8 shared_storage[];

.visible .entry _Z6matmulP6__halfS0_S0_iiiff(
	.param .u64 .ptr .align 1 _Z6matmulP6__halfS0_S0_iiiff_param_0,
	.param .u64 .ptr .align 1 _Z6matmulP6__halfS0_S0_iiiff_param_1,
	.param .u64 .ptr .align 1 _Z6matmulP6__halfS0_S0_iiiff_param_2,
	.param .u32 _Z6matmulP6__halfS0_S0_iiiff_param_3,
	.param .u32 _Z6matmulP6__halfS0_S0_iiiff_param_4,
	.param .u32 _Z6matmulP6__halfS0_S0_iiiff_param_5,
	.param .f32 _Z6matmulP6__halfS0_S0_iiiff_param_6,
	.param .f32 _Z6matmulP6__halfS0_S0_iiiff_param_7
)
{
	.reg .pred 	%p<4>;
	.reg .b16 	%rs<79>;
	.reg .b32 	%r<741>;
	.reg .b32 	%f<779>;
	.reg .b64 	%rd<148>;

	ld.param.u32 	%r231, [_Z6matmulP6__halfS0_S0_iiiff_param_5];
	setp.lt.s32 	%p1, %r231, 32;
	mov.f32 	%f651, 0f00000000;
	mov.f32 	%f652, %f651;
	mov.f32 	%f653, %f651;
	mov.f32 	%f654, %f651;
	mov.f32 	%f655, %f651;
	mov.f32 	%f656, %f651;
	mov.f32 	%f657, %f651;
	mov.f32 	%f658, %f651;
	mov.f32 	%f659, %f651;
	mov.f32 	%f660, %f651;
	mov.f32 	%f661, %f651;
	mov.f32 	%f662, %f651;
	mov.f32 	%f663, %f651;
	mov.f32 	%f664, %f651;
	mov.f32 	%f665, %f651;
	mov.f32 	%f666, %f651;
	mov.f32 	%f667, %f651;
	mov.f32 	%f668, %f651;
	mov.f32 	%f669, %f651;
	mov.f32 	%f670, %f651;
	mov.f32 	%f671, %f651;
	mov.f32 	%f672, %f651;
	mov.f32 	%f673, %f651;
	mov.f32 	%f674, %f651;
	mov.f32 	%f675, %f651;
	mov.f32 	%f676, %f651;
	mov.f32 	%f677, %f651;
	mov.f32 	%f678, %f651;
	mov.f32 	%f679, %f651;
	mov.f32 	%f680, %f651;
	mov.f32 	%f681, %f651;
	mov.f32 	%f682, %f651;
	mov.f32 	%f683, %f651;
	mov.f32 	%f684, %f651;
	mov.f32 	%f685, %f651;
	mov.f32 	%f686, %f651;
	mov.f32 	%f687, %f651;
	mov.f32 	%f688, %f651;
	mov.f32 	%f689, %f651;
	mov.f32 	%f690, %f651;
	mov.f32 	%f691, %f651;
	mov.f32 	%f692, %f651;
	mov.f32 	%f693, %f651;
	mov.f32 	%f694, %f651;
	mov.f32 	%f695, %f651;
	mov.f32 	%f696, %f651;
	mov.f32 	%f697, %f651;
	mov.f32 	%f698, %f651;
	mov.f32 	%f699, %f651;
	mov.f32 	%f700, %f651;
	mov.f32 	%f701, %f651;
	mov.f32 	%f702, %f651;
	mov.f32 	%f703, %f651;
	mov.f32 	%f704, %f651;
	mov.f32 	%f705, %f651;
	mov.f32 	%f706, %f651;
	mov.f32 	%f707, %f651;
	mov.f32 	%f708, %f651;
	mov.f32 	%f709, %f651;
	mov.f32 	%f710, %f651;
	mov.f32 	%f711, %f651;
	mov.f32 	%f712, %f651;
	mov.f32 	%f713, %f651;
	mov.f32 	%f714, %f651;
	mov.f32 	%f715, %f651;
	mov.f32 	%f716, %f651;
	mov.f32 	%f717, %f651;
	mov.f32 	%f718, %f651;
	mov.f32 	%f719, %f651;
	mov.f32 	%f720, %f651;
	mov.f32 	%f721, %f651;
	mov.f32 	%f722, %f651;
	mov.f32 	%f723, %f651;
	mov.f32 	%f724, %f651;
	mov.f32 	%f725, %f651;
	mov.f32 	%f726, %f651;
	mov.f32 	%f727, %f651;
	mov.f32 	%f728, %f651;
	mov.f32 	%f729, %f651;
	mov.f32 	%f730, %f651;
	mov.f32 	%f731, %f651;
	mov.f32 	%f732, %f651;
	mov.f32 	%f733, %f651;
	mov.f32 	%f734, %f651;
	mov.f32 	%f735, %f651;
	mov.f32 	%f736, %f651;
	mov.f32 	%f737, %f651;
	mov.f32 	%f738, %f651;
	mov.f32 	%f739, %f651;
	mov.f32 	%f740, %f651;
	mov.f32 	%f741, %f651;
	mov.f32 	%f742, %f651;
	mov.f32 	%f743, %f651;
	mov.f32 	%f744, %f651;
	mov.f32 	%f745, %f651;
	mov.f32 	%f746, %f651;
	mov.f32 	%f747, %f651;
	mov.f32 	%f748, %f651;
	mov.f32 	%f749, %f651;
	mov.f32 	%f750, %f651;
	mov.f32 	%f751, %f651;
	mov.f32 	%f752, %f651;
	mov.f32 	%f753, %f651;
	mov.f32 	%f754, %f651;
	mov.f32 	%f755, %f651;
	mov.f32 	%f756, %f651;
	mov.f32 	%f757, %f651;
	mov.f32 	%f758, %f651;
	mov.f32 	%f759, %f651;
	mov.f32 	%f760, %f651;
	mov.f32 	%f761, %f651;
	mov.f32 	%f762, %f651;
	mov.f32 	%f763, %f651;
	mov.f32 	%f764, %f651;
	mov.f32 	%f765, %f651;
	mov.f32 	%f766, %f651;
	mov.f32 	%f767, %f651;
	mov.f32 	%f768, %f651;
	mov.f32 	%f769, %f651;
	mov.f32 	%f770, %f651;
	mov.f32 	%f771, %f651;
	mov.f32 	%f772, %f651;
	mov.f32 	%f773, %f651;
	mov.f32 	%f774, %f651;
	mov.f32 	%f775, %f651;
	mov.f32 	%f776, %f651;
	mov.f32 	%f777, %f651;
	mov.f32 	%f778, %f651;
	@%p1 bra 	$L__BB0_3;
	mov.u32 	%r232, %ctaid.y;
	mov.u32 	%r233, %tid.x;
	mov.u32 	%r234, %tid.y;
	mov.u32 	%r235, %tid.z;
	shl.b32 	%r237, %r235, 6;
	shl.b32 	%r238, %r234, 5;
	add.s32 	%r239, %r238, %r233;
	add.s32 	%r241, %r239, %r237;
	shr.u32 	%r242, %r241, 5;
	and.b32  	%r243, %r233, 31;
	shl.b32 	%r244, %r233, 4;
	and.b32  	%r245, %r244, 256;
	and.b32  	%r246, %r233, 15;
	or.b32  	%r247, %r245, %r246;
	shl.b32 	%r248, %r232, 7;
	mov.u32 	%r249, %ctaid.x;
	shl.b32 	%r250, %r249, 7;
	add.s32 	%r251, %r242, 4;
	add.s32 	%r252, %r242, 12;
	and.b32  	%r253, %r241, 130560;
	cvt.u16.u32 	%rs1, %r239;
	cvt.u16.u32 	%rs2, %r237;
	and.b16  	%rs3, %rs1, %rs2;
	xor.b16  	%rs4, %rs1, %rs2;
	shr.u16 	%rs5, %rs4, 1;
	add.s16 	%rs6, %rs3, %rs5;
	cvt.u32.u16 	%r254, %rs6;
	and.b32  	%r255, %r254, 240;
	or.b32  	%r256, %r247, %r253;
	or.b32  	%r257, %r256, %r255;
	shl.b32 	%r258, %r257, 1;
	mov.u32 	%r259, shared_storage;
	add.s32 	%r1, %r259, %r258;
	add.s32 	%r260, %r248, %r242;
	shl.b32 	%r261, %r251, 5;
	and.b32  	%r262, %r261, 2147483136;
	shl.b32 	%r263, %r251, 4;
	and.b32  	%r264, %r263, 240;
	or.b32  	%r265, %r247, %r262;
	or.b32  	%r266, %r265, %r264;
	shl.b32 	%r267, %r266, 1;
	add.s32 	%r2, %r259, %r267;
	add.s32 	%r268, %r260, 4;
	and.b32  	%r269, %r241, 130816;
	add.s32 	%r270, %r269, 256;
	and.b32  	%r271, %r270, 261632;
	xor.b32  	%r272, %r255, 128;
	or.b32  	%r273, %r247, %r271;
	or.b32  	%r274, %r273, %r272;
	shl.b32 	%r275, %r274, 1;
	add.s32 	%r3, %r259, %r275;
	add.s32 	%r276, %r260, 8;
	shl.b32 	%r277, %r252, 5;
	and.b32  	%r278, %r277, 2147483136;
	shl.b32 	%r279, %r252, 4;
	and.b32  	%r280, %r279, 240;
	or.b32  	%r281, %r247, %r278;
	or.b32  	%r282, %r281, %r280;
	shl.b32 	%r283, %r282, 1;
	add.s32 	%r4, %r259, %r283;
	add.s32 	%r284, %r260, 12;
	add.s32 	%r285, %r260, 16;
	and.b32  	%r286, %r241, 130944;
	add.s32 	%r287, %r286, 640;
	and.b32  	%r288, %r287, 261632;
	or.b32  	%r289, %r247, %r288;
	or.b32  	%r290, %r289, %r264;
	shl.b32 	%r291, %r290, 1;
	add.s32 	%r5, %r259, %r291;
	add.s32 	%r292, %r260, 20;
	add.s32 	%r293, %r269, 768;
	and.b32  	%r294, %r293, 261632;
	or.b32  	%r295, %r247, %r294;
	or.b32  	%r296, %r295, %r272;
	shl.b32 	%r297, %r296, 1;
	add.s32 	%r6, %r259, %r297;
	add.s32 	%r298, %r260, 24;
	add.s32 	%r299, %r286, 896;
	and.b32  	%r300, %r299, 261632;
	or.b32  	%r301, %r247, %r300;
	or.b32  	%r302, %r301, %r280;
	shl.b32 	%r303, %r302, 1;
	add.s32 	%r7, %r259, %r303;
	add.s32 	%r304, %r260, 28;
	add.s32 	%r305, %r260, 32;
	add.s32 	%r306, %r286, 1152;
	and.b32  	%r307, %r306, 261632;
	or.b32  	%r308, %r247, %r307;
	or.b32  	%r309, %r308, %r264;
	shl.b32 	%r310, %r309, 1;
	add.s32 	%r8, %r259, %r310;
	add.s32 	%r311, %r260, 36;
	add.s32 	%r312, %r269, 1280;
	and.b32  	%r313, %r312, 261632;
	or.b32  	%r314, %r247, %r313;
	or.b32  	%r315, %r314, %r272;
	shl.b32 	%r316, %r315, 1;
	add.s32 	%r9, %r259, %r316;
	add.s32 	%r317, %r260, 40;
	add.s32 	%r318, %r286, 1408;
	and.b32  	%r319, %r318, 261632;
	or.b32  	%r320, %r247, %r319;
	or.b32  	%r321, %r320, %r280;
	shl.b32 	%r322, %r321, 1;
	add.s32 	%r10, %r259, %r322;
	add.s32 	%r323, %r260, 44;
	add.s32 	%r324, %r260, 48;
	add.s32 	%r325, %r286, 1664;
	and.b32  	%r326, %r325, 261632;
	or.b32  	%r327, %r247, %r326;
	or.b32  	%r328, %r327, %r264;
	shl.b32 	%r329, %r328, 1;
	add.s32 	%r11, %r259, %r329;
	add.s32 	%r330, %r260, 52;
	add.s32 	%r331, %r269, 1792;
	and.b32  	%r332, %r331, 261632;
	or.b32  	%r333, %r247, %r332;
	or.b32  	%r334, %r333, %r272;
	shl.b32 	%r335, %r334, 1;
	add.s32 	%r12, %r259, %r335;
	add.s32 	%r336, %r260, 56;
	add.s32 	%r337, %r286, 1920;
	and.b32  	%r338, %r337, 261632;
	or.b32  	%r339, %r247, %r338;
	or.b32  	%r340, %r339, %r280;
	shl.b32 	%r341, %r340, 1;
	add.s32 	%r13, %r259, %r341;
	add.s32 	%r342, %r260, 60;
	add.s32 	%r343, %r260, 64;
	add.s32 	%r344, %r286, 2176;
	and.b32  	%r345, %r344, 261632;
	or.b32  	%r346, %r247, %r345;
	or.b32  	%r347, %r346, %r264;
	shl.b32 	%r348, %r347, 1;
	add.s32 	%r14, %r259, %r348;
	add.s32 	%r349, %r260, 68;
	add.s32 	%r350, %r269, 2304;
	and.b32  	%r351, %r350, 261632;
	or.b32  	%r352, %r247, %r351;
	or.b32  	%r353, %r352, %r272;
	shl.b32 	%r354, %r353, 1;
	add.s32 	%r15, %r259, %r354;
	add.s32 	%r355, %r260, 72;
	add.s32 	%r356, %r286, 2432;
	and.b32  	%r357, %r356, 261632;
	or.b32  	%r358, %r247, %r357;
	or.b32  	%r359, %r358, %r280;
	shl.b32 	%r360, %r359, 1;
	add.s32 	%r16, %r259, %r360;
	add.s32 	%r361, %r260, 76;
	add.s32 	%r362, %r260, 80;
	add.s32 	%r363, %r286, 2688;
	and.b32  	%r364, %r363, 261632;
	or.b32  	%r365, %r247, %r364;
	or.b32  	%r366, %r365, %r264;
	shl.b32 	%r367, %r366, 1;
	add.s32 	%r17, %r259, %r367;
	add.s32 	%r368, %r260, 84;
	add.s32 	%r369, %r269, 2816;
	and.b32  	%r370, %r369, 261632;
	or.b32  	%r371, %r247, %r370;
	or.b32  	%r372, %r371, %r272;
	shl.b32 	%r373, %r372, 1;
	add.s32 	%r18, %r259, %r373;
	add.s32 	%r374, %r260, 88;
	add.s32 	%r375, %r286, 2944;
	and.b32  	%r376, %r375, 261632;
	or.b32  	%r377, %r247, %r376;
	or.b32  	%r378, %r377, %r280;
	shl.b32 	%r379, %r378, 1;
	add.s32 	%r19, %r259, %r379;
	add.s32 	%r380, %r260, 92;
	add.s32 	%r381, %r260, 96;
	add.s32 	%r382, %r286, 3200;
	and.b32  	%r383, %r382, 261632;
	or.b32  	%r384, %r247, %r383;
	or.b32  	%r385, %r384, %r264;
	shl.b32 	%r386, %r385, 1;
	add.s32 	%r20, %r259, %r386;
	add.s32 	%r387, %r260, 100;
	add.s32 	%r388, %r269, 3328;
	and.b32  	%r389, %r388, 261632;
	or.b32  	%r390, %r247, %r389;
	or.b32  	%r391, %r390, %r272;
	shl.b32 	%r392, %r391, 1;
	add.s32 	%r21, %r259, %r392;
	add.s32 	%r393, %r260, 104;
	add.s32 	%r394, %r286, 3456;
	and.b32  	%r395, %r394, 261632;
	or.b32  	%r396, %r247, %r395;
	or.b32  	%r397, %r396, %r280;
	shl.b32 	%r398, %r397, 1;
	add.s32 	%r22, %r259, %r398;
	add.s32 	%r399, %r260, 108;
	add.s32 	%r400, %r260, 112;
	add.s32 	%r401, %r286, 3712;
	and.b32  	%r402, %r401, 261632;
	or.b32  	%r403, %r247, %r402;
	or.b32  	%r404, %r403, %r264;
	shl.b32 	%r405, %r404, 1;
	add.s32 	%r23, %r259, %r405;
	add.s32 	%r406, %r260, 116;
	add.s32 	%r407, %r269, 3840;
	and.b32  	%r408, %r407, 261632;
	or.b32  	%r409, %r247, %r408;
	or.b32  	%r410, %r409, %r272;
	shl.b32 	%r411, %r410, 1;
	add.s32 	%r24, %r259, %r411;
	add.s32 	%r412, %r260, 120;
	add.s32 	%r413, %r286, 3968;
	and.b32  	%r414, %r413, 261632;
	or.b32  	%r415, %r247, %r414;
	or.b32  	%r416, %r415, %r280;
	shl.b32 	%r417, %r416, 1;
	add.s32 	%r25, %r259, %r417;
	add.s32 	%r418, %r260, 124;
	add.s32 	%r419, %r250, %r242;
	add.s32 	%r420, %r419, 4;
	add.s32 	%r421, %r419, 8;
	add.s32 	%r422, %r419, 12;
	add.s32 	%r423, %r419, 16;
	add.s32 	%r424, %r419, 20;
	add.s32 	%r425, %r419, 24;
	add.s32 	%r426, %r419, 28;
	add.s32 	%r427, %r419, 32;
	add.s32 	%r428, %r419, 36;
	add.s32 	%r429, %r419, 40;
	add.s32 	%r430, %r419, 44;
	add.s32 	%r431, %r419, 48;
	add.s32 	%r432, %r419, 52;
	add.s32 	%r433, %r419, 56;
	add.s32 	%r434, %r419, 60;
	add.s32 	%r435, %r419, 64;
	add.s32 	%r436, %r419, 68;
	add.s32 	%r437, %r419, 72;
	add.s32 	%r438, %r419, 76;
	add.s32 	%r439, %r419, 80;
	add.s32 	%r440, %r419, 84;
	add.s32 	%r441, %r419, 88;
	add.s32 	%r442, %r419, 92;
	add.s32 	%r443, %r419, 96;
	add.s32 	%r444, %r419, 100;
	add.s32 	%r445, %r419, 104;
	add.s32 	%r446, %r419, 108;
	add.s32 	%r447, %r419, 112;
	add.s32 	%r448, %r419, 116;
	add.s32 	%r449, %r419, 120;
	add.s32 	%r450, %r419, 124;
	shr.s32 	%r451, %r231, 31;
	shr.u32 	%r452, %r451, 27;
	add.s32 	%r453, %r231, %r452;
	shr.s32 	%r454, %r453, 5;
	neg.s32 	%r737, %r454;
	mad.lo.s32 	%r736, %r419, %r231, %r243;
	mad.lo.s32 	%r735, %r420, %r231, %r243;
	mad.lo.s32 	%r734, %r421, %r231, %r243;
	mad.lo.s32 	%r733, %r422, %r231, %r243;
	mad.lo.s32 	%r732, %r423, %r231, %r243;
	mad.lo.s32 	%r731, %r424, %r231, %r243;
	mad.lo.s32 	%r730, %r425, %r231, %r243;
	mad.lo.s32 	%r729, %r426, %r231, %r243;
	mad.lo.s32 	%r728, %r427, %r231, %r243;
	mad.lo.s32 	%r727, %r428, %r231, %r243;
	mad.lo.s32 	%r726, %r429, %r231, %r243;
	mad.lo.s32 	%r725, %r430, %r231, %r243;
	mad.lo.s32 	%r724, %r431, %r231, %r243;
	mad.lo.s32 	%r723, %r432, %r231, %r243;
	mad.lo.s32 	%r722, %r433, %r231, %r243;
	mad.lo.s32 	%r721, %r434, %r231, %r243;
	mad.lo.s32 	%r720, %r435, %r231, %r243;
	mad.lo.s32 	%r719, %r436, %r231, %r243;
	mad.lo.s32 	%r718, %r437, %r231, %r243;
	mad.lo.s32 	%r717, %r438, %r231, %r243;
	mad.lo.s32 	%r716, %r439, %r231, %r243;
	mad.lo.s32 	%r715, %r440, %r231, %r243;
	mad.lo.s32 	%r714, %r441, %r231, %r243;
	mad.lo.s32 	%r713, %r442, %r231, %r243;
	mad.lo.s32 	%r712, %r443, %r231, %r243;
	mad.lo.s32 	%r711, %r444, %r231, %r243;
	mad.lo.s32 	%r710, %r445, %r231, %r243;
	mad.lo.s32 	%r709, %r446, %r231, %r243;
	mad.lo.s32 	%r708, %r447, %r231, %r243;
	mad.lo.s32 	%r707, %r448, %r231, %r243;
	mad.lo.s32 	%r706, %r449, %r231, %r243;
	mad.lo.s32 	%r705, %r450, %r231, %r243;
	mad.lo.s32 	%r704, %r418, %r231, %r243;
	mad.lo.s32 	%r703, %r412, %r231, %r243;
	mad.lo.s32 	%r702, %r406, %r231, %r243;
	mad.lo.s32 	%r701, %r400, %r231, %r243;
	mad.lo.s32 	%r700, %r399, %r231, %r243;
	mad.lo.s32 	%r699, %r393, %r231, %r243;
	mad.lo.s32 	%r698, %r387, %r231, %r243;
	mad.lo.s32 	%r697, %r381, %r231, %r243;
	mad.lo.s32 	%r696, %r380, %r231, %r243;
	mad.lo.s32 	%r695, %r374, %r231, %r243;
	mad.lo.s32 	%r694, %r368, %r231, %r243;
	mad.lo.s32 	%r693, %r362, %r231, %r243;
	mad.lo.s32 	%r692, %r361, %r231, %r243;
	mad.lo.s32 	%r691, %r355, %r231, %r243;
	mad.lo.s32 	%r690, %r349, %r231, %r243;
	mad.lo.s32 	%r689, %r343, %r231, %r243;
	mad.lo.s32 	%r688, %r342, %r231, %r243;
	mad.lo.s32 	%r687, %r336, %r231, %r243;
	mad.lo.s32 	%r686, %r330, %r231, %r243;
	mad.lo.s32 	%r685, %r324, %r231, %r243;
	mad.lo.s32 	%r684, %r323, %r231, %r243;
	mad.lo.s32 	%r683, %r317, %r231, %r243;
	mad.lo.s32 	%r682, %r311, %r231, %r243;
	mad.lo.s32 	%r681, %r305, %r231, %r243;
	mad.lo.s32 	%r680, %r304, %r231, %r243;
	mad.lo.s32 	%r679, %r298, %r231, %r243;
	mad.lo.s32 	%r678, %r292, %r231, %r243;
	mad.lo.s32 	%r677, %r285, %r231, %r243;
	mad.lo.s32 	%r676, %r284, %r231, %r243;
	mad.lo.s32 	%r675, %r276, %r231, %r243;
	mad.lo.s32 	%r674, %r268, %r231, %r243;
	mad.lo.s32 	%r673, %r260, %r231, %r243;
	mov.f32 	%f651, 0f00000000;
$L__BB0_2:
	ld.param.u64 	%rd146, [_Z6matmulP6__halfS0_S0_iiiff_param_1];
	ld.param.u64 	%rd145, [_Z6matmulP6__halfS0_S0_iiiff_param_0];
	cvta.to.global.u64 	%rd5, %rd145;
	mul.wide.s32 	%rd6, %r673, 2;
	add.s64 	%rd7, %rd5, %rd6;
	ld.global.u16 	%rs7, [%rd7];
	st.shared.u16 	[%r1], %rs7;
	mul.wide.s32 	%rd8, %r674, 2;
	add.s64 	%rd9, %rd5, %rd8;
	ld.global.u16 	%rs8, [%rd9];
	st.shared.u16 	[%r2], %rs8;
	mul.wide.s32 	%rd10, %r675, 2;
	add.s64 	%rd11, %rd5, %rd10;
	ld.global.u16 	%rs9, [%rd11];
	st.shared.u16 	[%r3], %rs9;
	mul.wide.s32 	%rd12, %r676, 2;
	add.s64 	%rd13, %rd5, %rd12;
	ld.global.u16 	%rs10, [%rd13];
	st.shared.u16 	[%r4], %rs10;
	mul.wide.s32 	%rd14, %r677, 2;
	add.s64 	%rd15, %rd5, %rd14;
	ld.global.u16 	%rs11, [%rd15];
	st.shared.u16 	[%r1+1024], %rs11;
	mul.wide.s32 	%rd16, %r678, 2;
	add.s64 	%rd17, %rd5, %rd16;
	ld.global.u16 	%rs12, [%rd17];
	st.shared.u16 	[%r5], %rs12;
	mul.wide.s32 	%rd18, %r679, 2;
	add.s64 	%rd19, %rd5, %rd18;
	ld.global.u16 	%rs13, [%rd19];
	st.shared.u16 	[%r6], %rs13;
	mul.wide.s32 	%rd20, %r680, 2;
	add.s64 	%rd21, %rd5, %rd20;
	ld.global.u16 	%rs14, [%rd21];
	st.shared.u16 	[%r7], %rs14;
	mul.wide.s32 	%rd22, %r681, 2;
	add.s64 	%rd23, %rd5, %rd22;
	ld.global.u16 	%rs15, [%rd23];
	st.shared.u16 	[%r1+2048], %rs15;
	mul.wide.s32 	%rd24, %r682, 2;
	add.s64 	%rd25, %rd5, %rd24;
	ld.global.u16 	%rs16, [%rd25];
	st.shared.u16 	[%r8], %rs16;
	mul.wide.s32 	%rd26, %r683, 2;
	add.s64 	%rd27, %rd5, %rd26;
	ld.global.u16 	%rs17, [%rd27];
	st.shared.u16 	[%r9], %rs17;
	mul.wide.s32 	%rd28, %r684, 2;
	add.s64 	%rd29, %rd5, %rd28;
	ld.global.u16 	%rs18, [%rd29];
	st.shared.u16 	[%r10], %rs18;
	mul.wide.s32 	%rd30, %r685, 2;
	add.s64 	%rd31, %rd5, %rd30;
	ld.global.u16 	%rs19, [%rd31];
	st.shared.u16 	[%r1+3072], %rs19;
	mul.wide.s32 	%rd32, %r686, 2;
	add.s64 	%rd33, %rd5, %rd32;
	ld.global.u16 	%rs20, [%rd33];
	st.shared.u16 	[%r11], %rs20;
	mul.wide.s32 	%rd34, %r687, 2;
	add.s64 	%rd35, %rd5, %rd34;
	ld.global.u16 	%rs21, [%rd35];
	st.shared.u16 	[%r12], %rs21;
	mul.wide.s32 	%rd36, %r688, 2;
	add.s64 	%rd37, %rd5, %rd36;
	ld.global.u16 	%rs22, [%rd37];
	st.shared.u16 	[%r13], %rs22;
	mul.wide.s32 	%rd38, %r689, 2;
	add.s64 	%rd39, %rd5, %rd38;
	ld.global.u16 	%rs23, [%rd39];
	st.shared.u16 	[%r1+4096], %rs23;
	mul.wide.s32 	%rd40, %r690, 2;
	add.s64 	%rd41, %rd5, %rd40;
	ld.global.u16 	%rs24, [%rd41];
	st.shared.u16 	[%r14], %rs24;
	mul.wide.s32 	%rd42, %r691, 2;
	add.s64 	%rd43, %rd5, %rd42;
	ld.global.u16 	%rs25, [%rd43];
	st.shared.u16 	[%r15], %rs25;
	mul.wide.s32 	%rd44, %r692, 2;
	add.s64 	%rd45, %rd5, %rd44;
	ld.global.u16 	%rs26, [%rd45];
	st.shared.u16 	[%r16], %rs26;
	mul.wide.s32 	%rd46, %r693, 2;
	add.s64 	%rd47, %rd5, %rd46;
	ld.global.u16 	%rs27, [%rd47];
	st.shared.u16 	[%r1+5120], %rs27;
	mul.wide.s32 	%rd48, %r694, 2;
	add.s64 	%rd49, %rd5, %rd48;
	ld.global.u16 	%rs28, [%rd49];
	st.shared.u16 	[%r17], %rs28;
	mul.wide.s32 	%rd50, %r695, 2;
	add.s64 	%rd51, %rd5, %rd50;
	ld.global.u16 	%rs29, [%rd51];
	st.shared.u16 	[%r18], %rs29;
	mul.wide.s32 	%rd52, %r696, 2;
	add.s64 	%rd53, %rd5, %rd52;
	ld.global.u16 	%rs30, [%rd53];
	st.shared.u16 	[%r19], %rs30;
	mul.wide.s32 	%rd54, %r697, 2;
	add.s64 	%rd55, %rd5, %rd54;
	ld.global.u16 	%rs31, [%rd55];
	st.shared.u16 	[%r1+6144], %rs31;
	mul.wide.s32 	%rd56, %r698, 2;
	add.s64 	%rd57, %rd5, %rd56;
	ld.global.u16 	%rs32, [%rd57];
	st.shared.u16 	[%r20], %rs32;
	mul.wide.s32 	%rd58, %r699, 2;
	add.s64 	%rd59, %rd5, %rd58;
	ld.global.u16 	%rs33, [%rd59];
	st.shared.u16 	[%r21], %rs33;
	mul.wide.s32 	%rd60, %r700, 2;
	add.s64 	%rd61, %rd5, %rd60;
	ld.global.u16 	%rs34, [%rd61];
	st.shared.u16 	[%r22], %rs34;
	mul.wide.s32 	%rd62, %r701, 2;
	add.s64 	%rd63, %rd5, %rd62;
	ld.global.u16 	%rs35, [%rd63];
	st.shared.u16 	[%r1+7168], %rs35;
	mul.wide.s32 	%rd64, %r702, 2;
	add.s64 	%rd65, %rd5, %rd64;
	ld.global.u16 	%rs36, [%rd65];
	st.shared.u16 	[%r23], %rs36;
	mul.wide.s32 	%rd66, %r703, 2;
	add.s64 	%rd67, %rd5, %rd66;
	ld.global.u16 	%rs37, [%rd67];
	st.shared.u16 	[%r24], %rs37;
	mul.wide.s32 	%rd68, %r704, 2;
	add.s64 	%rd69, %rd5, %rd68;
	ld.global.u16 	%rs38, [%rd69];
	st.shared.u16 	[%r25], %rs38;
	cvta.to.global.u64 	%rd70, %rd146;
	mul.wide.s32 	%rd71, %r736, 2;
	add.s64 	%rd72, %rd70, %rd71;
	ld.global.u16 	%rs39, [%rd72];
	st.shared.u16 	[%r1+8192], %rs39;
	mul.wide.s32 	%rd73, %r735, 2;
	add.s64 	%rd74, %rd70, %rd73;
	ld.global.u16 	%rs40, [%rd74];
	st.shared.u16 	[%r2+8192], %rs40;
	mul.wide.s32 	%rd75, %r734, 2;
	add.s64 	%rd76, %rd70, %rd75;
	ld.global.u16 	%rs41, [%rd76];
	st.shared.u16 	[%r3+8192], %rs41;
	mul.wide.s32 	%rd77, %r733, 2;
	add.s64 	%rd78, %rd70, %rd77;
	ld.global.u16 	%rs42, [%rd78];
	st.shared.u16 	[%r4+8192], %rs42;
	mul.wide.s32 	%rd79, %r732, 2;
	add.s64 	%rd80, %rd70, %rd79;
	ld.global.u16 	%rs43, [%rd80];
	st.shared.u16 	[%r1+9216], %rs43;
	mul.wide.s32 	%rd81, %r731, 2;
	add.s64 	%rd82, %rd70, %rd81;
	ld.global.u16 	%rs44, [%rd82];
	st.shared.u16 	[%r5+8192], %rs44;
	mul.wide.s32 	%rd83, %r730, 2;
	add.s64 	%rd84, %rd70, %rd83;
	ld.global.u16 	%rs45, [%rd84];
	st.shared.u16 	[%r6+8192], %rs45;
	mul.wide.s32 	%rd85, %r729, 2;
	add.s64 	%rd86, %rd70, %rd85;
	ld.global.u16 	%rs46, [%rd86];
	st.shared.u16 	[%r7+8192], %rs46;
	mul.wide.s32 	%rd87, %r728, 2;
	add.s64 	%rd88, %rd70, %rd87;
	ld.global.u16 	%rs47, [%rd88];
	st.shared.u16 	[%r1+10240], %rs47;
	mul.wide.s32 	%rd89, %r727, 2;
	add.s64 	%rd90, %rd70, %rd89;
	ld.global.u16 	%rs48, [%rd90];
	st.shared.u16 	[%r8+8192], %rs48;
	mul.wide.s32 	%rd91, %r726, 2;
	add.s64 	%rd92, %rd70, %rd91;
	ld.global.u16 	%rs49, [%rd92];
	st.shared.u16 	[%r9+8192], %rs49;
	mul.wide.s32 	%rd93, %r725, 2;
	add.s64 	%rd94, %rd70, %rd93;
	ld.global.u16 	%rs50, [%rd94];
	st.shared.u16 	[%r10+8192], %rs50;
	mul.wide.s32 	%rd95, %r724, 2;
	add.s64 	%rd96, %rd70, %rd95;
	ld.global.u16 	%rs51, [%rd96];
	st.shared.u16 	[%r1+11264], %rs51;
	mul.wide.s32 	%rd97, %r723, 2;
	add.s64 	%rd98, %rd70, %rd97;
	ld.global.u16 	%rs52, [%rd98];
	st.shared.u16 	[%r11+8192], %rs52;
	mul.wide.s32 	%rd99, %r722, 2;
	add.s64 	%rd100, %rd70, %rd99;
	ld.global.u16 	%rs53, [%rd100];
	st.shared.u16 	[%r12+8192], %rs53;
	mul.wide.s32 	%rd101, %r721, 2;
	add.s64 	%rd102, %rd70, %rd101;
	ld.global.u16 	%rs54, [%rd102];
	st.shared.u16 	[%r13+8192], %rs54;
	mul.wide.s32 	%rd103, %r720, 2;
	add.s64 	%rd104, %rd70, %rd103;
	ld.global.u16 	%rs55, [%rd104];
	st.shared.u16 	[%r1+12288], %rs55;
	mul.wide.s32 	%rd105, %r719, 2;
	add.s64 	%rd106, %rd70, %rd105;
	ld.global.u16 	%rs56, [%rd106];
	st.shared.u16 	[%r14+8192], %rs56;
	mul.wide.s32 	%rd107, %r718, 2;
	add.s64 	%rd108, %rd70, %rd107;
	ld.global.u16 	%rs57, [%rd108];
	st.shared.u16 	[%r15+8192], %rs57;
	mul.wide.s32 	%rd109, %r717, 2;
	add.s64 	%rd110, %rd70, %rd109;
	ld.global.u16 	%rs58, [%rd110];
	st.shared.u16 	[%r16+8192], %rs58;
	mul.wide.s32 	%rd111, %r716, 2;
	add.s64 	%rd112, %rd70, %rd111;
	ld.global.u16 	%rs59, [%rd112];
	st.shared.u16 	[%r1+13312], %rs59;
	mul.wide.s32 	%rd113, %r715, 2;
	add.s64 	%rd114, %rd70, %rd113;
	ld.global.u16 	%rs60, [%rd114];
	st.shared.u16 	[%r17+8192], %rs60;
	mul.wide.s32 	%rd115, %r714, 2;
	add.s64 	%rd116, %rd70, %rd115;
	ld.global.u16 	%rs61, [%rd116];
	st.shared.u16 	[%r18+8192], %rs61;
	mul.wide.s32 	%rd117, %r713, 2;
	add.s64 	%rd118, %rd70, %rd117;
	ld.global.u16 	%rs62, [%rd118];
	st.shared.u16 	[%r19+8192], %rs62;
	mul.wide.s32 	%rd119, %r712, 2;
	add.s64 	%rd120, %rd70, %rd119;
	ld.global.u16 	%rs63, [%rd120];
	st.shared.u16 	[%r1+14336], %rs63;
	mul.wide.s32 	%rd121, %r711, 2;
	add.s64 	%rd122, %rd70, %rd121;
	ld.global.u16 	%rs64, [%rd122];
	st.shared.u16 	[%r20+8192], %rs64;
	mul.wide.s32 	%rd123, %r710, 2;
	add.s64 	%rd124, %rd70, %rd123;
	ld.global.u16 	%rs65, [%rd124];
	st.shared.u16 	[%r21+8192], %rs65;
	mul.wide.s32 	%rd125, %r709, 2;
	add.s64 	%rd126, %rd70, %rd125;
	ld.global.u16 	%rs66, [%rd126];
	st.shared.u16 	[%r22+8192], %rs66;
	mul.wide.s32 	%rd127, %r708, 2;
	add.s64 	%rd128, %rd70, %rd127;
	ld.global.u16 	%rs67, [%rd128];
	st.shared.u16 	[%r1+15360], %rs67;
	mul.wide.s32 	%rd129, %r707, 2;
	add.s64 	%rd130, %rd70, %rd129;
	ld.global.u16 	%rs68, [%rd130];
	st.shared.u16 	[%r23+8192], %rs68;
	mul.wide.s32 	%rd131, %r706, 2;
	add.s64 	%rd132, %rd70, %rd131;
	ld.global.u16 	%rs69, [%rd132];
	st.shared.u16 	[%r24+8192], %rs69;
	mul.wide.s32 	%rd133, %r705, 2;
	add.s64 	%rd134, %rd70, %rd133;
	ld.global.u16 	%rs70, [%rd134];
	st.shared.u16 	[%r25+8192], %rs70;
	bar.sync 	0;
	mov.u32 	%r455, %tid.z;
	shl.b32 	%r456, %r455, 12;
	mov.u32 	%r457, shared_storage;
	add.s32 	%r458, %r457, %r456;
	mov.b32 	%r459, 16;
	wmma.load.a.sync.aligned.row.m16n16k16.shared.f16 	{%r460, %r461, %r462, %r463, %r464, %r465, %r466, %r467}, [%r458], %r459;
	add.s32 	%r468, %r458, 1024;
	wmma.load.a.sync.aligned.row.m16n16k16.shared.f16 	{%r469, %r470, %r471, %r472, %r473, %r474, %r475, %r476}, [%r468], %r459;
	add.s32 	%r477, %r458, 2048;
	wmma.load.a.sync.aligned.row.m16n16k16.shared.f16 	{%r478, %r479, %r480, %r481, %r482, %r483, %r484, %r485}, [%r477], %r459;
	add.s32 	%r486, %r458, 3072;
	wmma.load.a.sync.aligned.row.m16n16k16.shared.f16 	{%r487, %r488, %r489, %r490, %r491, %r492, %r493, %r494}, [%r486], %r459;
	mov.u32 	%r495, %tid.y;
	shl.b32 	%r496, %r495, 12;
	add.s32 	%r497, %r496, %r457;
	add.s32 	%r498, %r497, 8192;
	wmma.load.b.sync.aligned.col.m16n16k16.shared.f16 	{%r499, %r500, %r501, %r502, %r503, %r504, %r505, %r506}, [%r498], %r459;
	add.s32 	%r507, %r497, 9216;
	wmma.load.b.sync.aligned.col.m16n16k16.shared.f16 	{%r508, %r509, %r510, %r511, %r512, %r513, %r514, %r515}, [%r507], %r459;
	add.s32 	%r516, %r497, 10240;
	wmma.load.b.sync.aligned.col.m16n16k16.shared.f16 	{%r517, %r518, %r519, %r520, %r521, %r522, %r523, %r524}, [%r516], %r459;
	add.s32 	%r525, %r497, 11264;
	wmma.load.b.sync.aligned.col.m16n16k16.shared.f16 	{%r526, %r527, %r528, %r529, %r530, %r531, %r532, %r533}, [%r525], %r459;
	wmma.mma.sync.aligned.row.col.m16n16k16.f32.f32 {%f387, %f388, %f389, %f390, %f391, %f392, %f393, %f394}, {%r460, %r461, %r462, %r463, %r464, %r465, %r466, %r467}, {%r499, %r500, %r501, %r502, %r503, %r504, %r505, %r506}, {%f778, %f777, %f776, %f775, %f774, %f773, %f772, %f771};
	wmma.mma.sync.aligned.row.col.m16n16k16.f32.f32 {%f395, %f396, %f397, %f398, %f399, %f400, %f401, %f402}, {%r460, %r461, %r462, %r463, %r464, %r465, %r466, %r467}, {%r508, %r509, %r510, %r511, %r512, %r513, %r514, %r515}, {%f770, %f769, %f768, %f767, %f766, %f765, %f764, %f763};
	wmma.mma.sync.aligned.row.col.m16n16k16.f32.f32 {%f403, %f404, %f405, %f406, %f407, %f408, %f409, %f410}, {%r460, %r461, %r462, %r463, %r464, %r465, %r466, %r467}, {%r517, %r518, %r519, %r520, %r521, %r522, %r523, %r524}, {%f762, %f761, %f760, %f759, %f758, %f757, %f756, %f755};
	wmma.mma.sync.aligned.row.col.m16n16k16.f32.f32 {%f411, %f412, %f413, %f414, %f415, %f416, %f417, %f418}, {%r460, %r461, %r462, %r463, %r464, %r465, %r466, %r467}, {%r526, %r527, %r528, %r529, %r530, %r531, %r532, %r533}, {%f754, %f753, %f752, %f751, %f750, %f749, %f748, %f747};
	wmma.mma.sync.aligned.row.col.m16n16k16.f32.f32 {%f419, %f420, %f421, %f422, %f423, %f424, %f425, %f426}, {%r469, %r470, %r471, %r472, %r473, %r474, %r475, %r476}, {%r499, %r500, %r501, %r502, %r503, %r504, %r505, %r506}, {%f746, %f745, %f744, %f743, %f742, %f741, %f740, %f739};
	wmma.mma.sync.aligned.row.col.m16n16k16.f32.f32 {%f427, %f428, %f429, %f430, %f431, %f432, %f433, %f434}, {%r469, %r470, %r471, %r472, %r473, %r474, %r475, %r476}, {%r508, %r509, %r510, %r511, %r512, %r513, %r514, %r515}, {%f738, %f737, %f736, %f735, %f734, %f733, %f732, %f731};
	wmma.mma.sync.aligned.row.col.m16n16k16.f32.f32 {%f435, %f436, %f437, %f438, %f439, %f440, %f441, %f442}, {%r469, %r470, %r471, %r472, %r473, %r474, %r475, %r476}, {%r517, %r518, %r519, %r520, %r521, %r522, %r523, %r524}, {%f730, %f729, %f728, %f727, %f726, %f725, %f724, %f723};
	wmma.mma.sync.aligned.row.col.m16n16k16.f32.f32 {%f443, %f444, %f445, %f446, %f447, %f448, %f449, %f450}, {%r469, %r470, %r471, %r472, %r473, %r474, %r475, %r476}, {%r526, %r527, %r528, %r529, %r530, %r531, %r532, %r533}, {%f722, %f721, %f720, %f719, %f718, %f717, %f716, %f715};
	wmma.mma.sync.aligned.row.col.m16n16k16.f32.f32 {%f451, %f452, %f453, %f454, %f455, %f456, %f457, %f458}, {%r478, %r479, %r480, %r481, %r482, %r483, %r484, %r485}, {%r499, %r500, %r501, %r502, %r503, %r504, %r505, %r506}, {%f714, %f713, %f712, %f711, %f710, %f709, %f708, %f707};
	wmma.mma.sync.aligned.row.col.m16n16k16.f32.f32 {%f459, %f460, %f461, %f462, %f463, %f464, %f465, %f466}, {%r478, %r479, %r480, %r481, %r482, %r483, %r484, %r485}, {%r508, %r509, %r510, %r511, %r512, %r513, %r514, %r515}, {%f706, %f705, %f704, %f703, %f702, %f701, %f700, %f699};
	wmma.mma.sync.aligned.row.col.m16n16k16.f32.f32 {%f467, %f468, %f469, %f470, %f471, %f472, %f473, %f474}, {%r478, %r479, %r480, %r481, %r482, %r483, %r484, %r485}, {%r517, %r518, %r519, %r520, %r521, %r522, %r523, %r524}, {%f698, %f697, %f696, %f695, %f694, %f693, %f692, %f691};
	wmma.mma.sync.aligned.row.col.m16n16k16.f32.f32 {%f475, %f476, %f477, %f478, %f479, %f480, %f481, %f482}, {%r478, %r479, %r480, %r481, %r482, %r483, %r484, %r485}, {%r526, %r527, %r528, %r529, %r530, %r531, %r532, %r533}, {%f690, %f689, %f688, %f687, %f686, %f685, %f684, %f683};
	wmma.mma.sync.aligned.row.col.m16n16k16.f32.f32 {%f483, %f484, %f485, %f486, %f487, %f488, %f489, %f490}, {%r487, %r488, %r489, %r490, %r491, %r492, %r493, %r494}, {%r499, %r500, %r501, %r502, %r503, %r504, %r505, %r506}, {%f682, %f681, %f680, %f679, %f678, %f677, %f676, %f675};
	wmma.mma.sync.aligned.row.col.m16n16k16.f32.f32 {%f491, %f492, %f493, %f494, %f495, %f496, %f497, %f498}, {%r487, %r488, %r489, %r490, %r491, %r492, %r493, %r494}, {%r508, %r509, %r510, %r511, %r512, %r513, %r514, %r515}, {%f674, %f673, %f672, %f671, %f670, %f669, %f668, %f667};
	wmma.mma.sync.aligned.row.col.m16n16k16.f32.f32 {%f499, %f500, %f501, %f502, %f503, %f504, %f505, %f506}, {%r487, %r488, %r489, %r490, %r491, %r492, %r493, %r494}, {%r517, %r518, %r519, %r520, %r521, %r522, %r523, %r524}, {%f666, %f665, %f664, %f663, %f662, %f661, %f660, %f659};
	wmma.mma.sync.aligned.row.col.m16n16k16.f32.f32 {%f507, %f508, %f509, %f510, %f511, %f512, %f513, %f514}, {%r487, %r488, %r489, %r490, %r491, %r492, %r493, %r494}, {%r526, %r527, %r528, %r529, %r530, %r531, %r532, %r533}, {%f658, %f657, %f656, %f655, %f654, %f653, %f652, %f651};
	add.s32 	%r534, %r458, 512;
	wmma.load.a.sync.aligned.row.m16n16k16.shared.f16 	{%r535, %r536, %r537, %r538, %r539, %r540, %r541, %r542}, [%r534], %r459;
	add.s32 	%r543, %r458, 1536;
	wmma.load.a.sync.aligned.row.m16n16k16.shared.f16 	{%r544, %r545, %r546, %r547, %r548, %r549, %r550, %r551}, [%r543], %r459;
	add.s32 	%r552, %r458, 2560;
	wmma.load.a.sync.aligned.row.m16n16k16.shared.f16 	{%r553, %r554, %r555, %r556, %r557, %r558, %r559, %r560}, [%r552], %r459;
	add.s32 	%r561, %r458, 3584;
	wmma.load.a.sync.aligned.row.m16n16k16.shared.f16 	{%r562, %r563, %r564, %r565, %r566, %r567, %r568, %r569}, [%r561], %r459;
	add.s32 	%r570, %r497, 8704;
	wmma.load.b.sync.aligned.col.m16n16k16.shared.f16 	{%r571, %r572, %r573, %r574, %r575, %r576, %r577, %r578}, [%r570], %r459;
	add.s32 	%r579, %r497, 9728;
	wmma.load.b.sync.aligned.col.m16n16k16.shared.f16 	{%r580, %r581, %r582, %r583, %r584, %r585, %r586, %r587}, [%r579], %r459;
	add.s32 	%r588, %r497, 10752;
	wmma.load.b.sync.aligned.col.m16n16k16.shared.f16 	{%r589, %r590, %r591, %r592, %r593, %r594, %r595, %r596}, [%r588], %r459;
	add.s32 	%r597, %r497, 11776;
	wmma.load.b.sync.aligned.col.m16n16k16.shared.f16 	{%r598, %r599, %r600, %r601, %r602, %r603, %r604, %r605}, [%r597], %r459;
	wmma.mma.sync.aligned.row.col.m16n16k16.f32.f32 {%f778, %f777, %f776, %f775, %f774, %f773, %f772, %f771}, {%r535, %r536, %r537, %r538, %r539, %r540, %r541, %r542}, {%r571, %r572, %r573, %r574, %r575, %r576, %r577, %r578}, {%f387, %f388, %f389, %f390, %f391, %f392, %f393, %f394};
	wmma.mma.sync.aligned.row.col.m16n16k16.f32.f32 {%f770, %f769, %f768, %f767, %f766, %f765, %f764, %f763}, {%r535, %r536, %r537, %r538, %r539, %r540, %r541, %r542}, {%r580, %r581, %r582, %r583, %r584, %r585, %r586, %r587}, {%f395, %f396, %f397, %f398, %f399, %f400, %f401, %f402};
	wmma.mma.sync.aligned.row.col.m16n16k16.f32.f32 {%f762, %f761, %f760, %f759, %f758, %f757, %f756, %f755}, {%r535, %r536, %r537, %r538, %r539, %r540, %r541, %r542}, {%r589, %r590, %r591, %r592, %r593, %r594, %r595, %r596}, {%f403, %f404, %f405, %f406, %f407, %f408, %f409, %f410};
	wmma.mma.sync.aligned.row.col.m16n16k16.f32.f32 {%f754, %f753, %f752, %f751, %f750, %f749, %f748, %f747}, {%r535, %r536, %r537, %r538, %r539, %r540, %r541, %r542}, {%r598, %r599, %r600, %r601, %r602, %r603, %r604, %r605}, {%f411, %f412, %f413, %f414, %f415, %f416, %f417, %f418};
	wmma.mma.sync.aligned.row.col.m16n16k16.f32.f32 {%f746, %f745, %f744, %f743, %f742, %f741, %f740, %f739}, {%r544, %r545, %r546, %r547, %r548, %r549, %r550, %r551}, {%r571, %r572, %r573, %r574, %r575, %r576, %r577, %r578}, {%f419, %f420, %f421, %f422, %f423, %f424, %f425, %f426};
	wmma.mma.sync.aligned.row.col.m16n16k16.f32.f32 {%f738, %f737, %f736, %f735, %f734, %f733, %f732, %f731}, {%r544, %r545, %r546, %r547, %r548, %r549, %r550, %r551}, {%r580, %r581, %r582, %r583, %r584, %r585, %r586, %r587}, {%f427, %f428, %f429, %f430, %f431, %f432, %f433, %f434};
	wmma.mma.sync.aligned.row.col.m16n16k16.f32.f32 {%f730, %f729, %f728, %f727, %f726, %f725, %f724, %f723}, {%r544, %r545, %r546, %r547, %r548, %r549, %r550, %r551}, {%r589, %r590, %r591, %r592, %r593, %r594, %r595, %r596}, {%f435, %f436, %f437, %f438, %f439, %f440, %f441, %f442};
	wmma.mma.sync.aligned.row.col.m16n16k16.f32.f32 {%f722, %f721, %f720, %f719, %f718, %f717, %f716, %f715}, {%r544, %r545, %r546, %r547, %r548, %r549, %r550, %r551}, {%r598, %r599, %r600, %r601, %r602, %r603, %r604, %r605}, {%f443, %f444, %f445, %f446, %f447, %f448, %f449, %f450};
	wmma.mma.sync.aligned.row.col.m16n16k16.f32.f32 {%f714, %f713, %f712, %f711, %f710, %f709, %f708, %f707}, {%r553, %r554, %r555, %r556, %r557, %r558, %r559, %r560}, {%r571, %r572, %r573, %r574, %r575, %r576, %r577, %r578}, {%f451, %f452, %f453, %f454, %f455, %f456, %f457, %f458};
	wmma.mma.sync.aligned.row.col.m16n16k16.f32.f32 {%f706, %f705, %f704, %f703, %f702, %f701, %f700, %f699}, {%r553, %r554, %r555, %r556, %r557, %r558, %r559, %r560}, {%r580, %r581, %r582, %r583, %r584, %r585, %r586, %r587}, {%f459, %f460, %f461, %f462, %f463, %f464, %f465, %f466};
	wmma.mma.sync.aligned.row.col.m16n16k16.f32.f32 {%f698, %f697, %f696, %f695, %f694, %f693, %f692, %f691}, {%r553, %r554, %r555, %r556, %r557, %r558, %r559, %r560}, {%r589, %r590, %r591, %r592, %r593, %r594, %r595, %r596}, {%f467, %f468, %f469, %f470, %f471, %f472, %f473, %f474};
	wmma.mma.sync.aligned.row.col.m16n16k16.f32.f32 {%f690, %f689, %f688, %f687, %f686, %f685, %f684, %f683}, {%r553, %r554, %r555, %r556, %r557, %r558, %r559, %r560}, {%r598, %r599, %r600, %r601, %r602, %r603, %r604, %r605}, {%f475, %f476, %f477, %f478, %f479, %f480, %f481, %f482};
	wmma.mma.sync.aligned.row.col.m16n16k16.f32.f32 {%f682, %f681, %f680, %f679, %f678, %f677, %f676, %f675}, {%r562, %r563, %r564, %r565, %r566, %r567, %r568, %r569}, {%r571, %r572, %r573, %r574, %r575, %r576, %r577, %r578}, {%f483, %f484, %f485, %f486, %f487, %f488, %f489, %f490};
	wmma.mma.sync.aligned.row.col.m16n16k16.f32.f32 {%f674, %f673, %f672, %f671, %f670, %f669, %f668, %f667}, {%r562, %r563, %r564, %r565, %r566, %r567, %r568, %r569}, {%r580, %r581, %r582, %r583, %r584, %r585, %r586, %r587}, {%f491, %f492, %f493, %f494, %f495, %f496, %f497, %f498};
	wmma.mma.sync.aligned.row.col.m16n16k16.f32.f32 {%f666, %f665, %f664, %f663, %f662, %f661, %f660, %f659}, {%r562, %r563, %r564, %r565, %r566, %r567, %r568, %r569}, {%r589, %r590, %r591, %r592, %r593, %r594, %r595, %r596}, {%f499, %f500, %f501, %f502, %f503, %f504, %f505, %f506};
	wmma.mma.sync.aligned.row.col.m16n16k16.f32.f32 {%f658, %f657, %f656, %f655, %f654, %f653, %f652, %f651}, {%r562, %r563, %r564, %r565, %r566, %r567, %r568, %r569}, {%r598, %r599, %r600, %r601, %r602, %r603, %r604, %r605}, {%f507, %f508, %f509, %f510, %f511, %f512, %f513, %f514};
	add.s32 	%r737, %r737, 1;
	setp.ne.s32 	%p2, %r737, 0;
	add.s32 	%r736, %r736, 32;
	add.s32 	%r735, %r735, 32;
	add.s32 	%r734, %r734, 32;
	add.s32 	%r733, %r733, 32;
	add.s32 	%r732, %r732, 32;
	add.s32 	%r731, %r731, 32;
	add.s32 	%r730, %r730, 32;
	add.s32 	%r729, %r729, 32;
	add.s32 	%r728, %r728, 32;
	add.s32 	%r727, %r727, 32;
	add.s32 	%r726, %r726, 32;
	add.s32 	%r725, %r725, 32;
	add.s32 	%r724, %r724, 32;
	add.s32 	%r723, %r723, 32;
	add.s32 	%r722, %r722, 32;
	add.s32 	%r721, %r721, 32;
	add.s32 	%r720, %r720, 32;
	add.s32 	%r719, %r719, 32;
	add.s32 	%r718, %r718, 32;
	add.s32 	%r717, %r717, 32;
	add.s32 	%r716, %r716, 32;
	add.s32 	%r715, %r715, 32;
	add.s32 	%r714, %r714, 32;
	add.s32 	%r713, %r713, 32;
	add.s32 	%r712, %r712, 32;
	add.s32 	%r711, %r711, 32;
	add.s32 	%r710, %r710, 32;
	add.s32 	%r709, %r709, 32;
	add.s32 	%r708, %r708, 32;
	add.s32 	%r707, %r707, 32;
	add.s32 	%r706, %r706, 32;
	add.s32 	%r705, %r705, 32;
	add.s32 	%r704, %r704, 32;
	add.s32 	%r703, %r703, 32;
	add.s32 	%r702, %r702, 32;
	add.s32 	%r701, %r701, 32;
	add.s32 	%r700, %r700, 32;
	add.s32 	%r699, %r699, 32;
	add.s32 	%r698, %r698, 32;
	add.s32 	%r697, %r697, 32;
	add.s32 	%r696, %r696, 32;
	add.s32 	%r695, %r695, 32;
	add.s32 	%r694, %r694, 32;
	add.s32 	%r693, %r693, 32;
	add.s32 	%r692, %r692, 32;
	add.s32 	%r691, %r691, 32;
	add.s32 	%r690, %r690, 32;
	add.s32 	%r689, %r689, 32;
	add.s32 	%r688, %r688, 32;
	add.s32 	%r687, %r687, 32;
	add.s32 	%r686, %r686, 32;
	add.s32 	%r685, %r685, 32;
	add.s32 	%r684, %r684, 32;
	add.s32 	%r683, %r683, 32;
	add.s32 	%r682, %r682, 32;
	add.s32 	%r681, %r681, 32;
	add.s32 	%r680, %r680, 32;
	add.s32 	%r679, %r679, 32;
	add.s32 	%r678, %r678, 32;
	add.s32 	%r677, %r677, 32;
	add.s32 	%r676, %r676, 32;
	add.s32 	%r675, %r675, 32;
	add.s32 	%r674, %r674, 32;
	add.s32 	%r673, %r673, 32;
	@%p2 bra 	$L__BB0_2;
$L__BB0_3:
	ld.param.u32 	%r671, [_Z6matmulP6__halfS0_S0_iiiff_param_4];
	ld.param.u64 	%rd147, [_Z6matmulP6__halfS0_S0_iiiff_param_2];
	mov.u32 	%r608, %tid.y;
	mov.u32 	%r609, %tid.z;
	shl.b32 	%r610, %r609, 13;
	shl.b32 	%r611, %r608, 10;
	add.s32 	%r612, %r611, %r610;
	shl.b32 	%r613, %r612, 2;
	mov.u32 	%r614, shared_storage;
	add.s32 	%r615, %r614, %r613;
	mov.b32 	%r616, 16;
	wmma.store.d.sync.aligned.row.m16n16k16.shared.f32 	[%r615], {%f778, %f777, %f776, %f775, %f774, %f773, %f772, %f771}, %r616;
	add.s32 	%r617, %r615, 1024;
	wmma.store.d.sync.aligned.row.m16n16k16.shared.f32 	[%r617], {%f770, %f769, %f768, %f767, %f766, %f765, %f764, %f763}, %r616;
	add.s32 	%r618, %r615, 2048;
	wmma.store.d.sync.aligned.row.m16n16k16.shared.f32 	[%r618], {%f762, %f761, %f760, %f759, %f758, %f757, %f756, %f755}, %r616;
	add.s32 	%r619, %r615, 3072;
	wmma.store.d.sync.aligned.row.m16n16k16.shared.f32 	[%r619], {%f754, %f753, %f752, %f751, %f750, %f749, %f748, %f747}, %r616;
	add.s32 	%r620, %r615, 8192;
	wmma.store.d.sync.aligned.row.m16n16k16.shared.f32 	[%r620], {%f746, %f745, %f744, %f743, %f742, %f741, %f740, %f739}, %r616;
	add.s32 	%r621, %r615, 9216;
	wmma.store.d.sync.aligned.row.m16n16k16.shared.f32 	[%r621], {%f738, %f737, %f736, %f735, %f734, %f733, %f732, %f731}, %r616;
	add.s32 	%r622, %r615, 10240;
	wmma.store.d.sync.aligned.row.m16n16k16.shared.f32 	[%r622], {%f730, %f729, %f728, %f727, %f726, %f725, %f724, %f723}, %r616;
	add.s32 	%r623, %r615, 11264;
	wmma.store.d.sync.aligned.row.m16n16k16.shared.f32 	[%r623], {%f722, %f721, %f720, %f719, %f718, %f717, %f716, %f715}, %r616;
	add.s32 	%r624, %r615, 16384;
	wmma.store.d.sync.aligned.row.m16n16k16.shared.f32 	[%r624], {%f714, %f713, %f712, %f711, %f710, %f709, %f708, %f707}, %r616;
	add.s32 	%r625, %r615, 17408;
	wmma.store.d.sync.aligned.row.m16n16k16.shared.f32 	[%r625], {%f706, %f705, %f704, %f703, %f702, %f701, %f700, %f699}, %r616;
	add.s32 	%r626, %r615, 18432;
	wmma.store.d.sync.aligned.row.m16n16k16.shared.f32 	[%r626], {%f698, %f697, %f696, %f695, %f694, %f693, %f692, %f691}, %r616;
	add.s32 	%r627, %r615, 19456;
	wmma.store.d.sync.aligned.row.m16n16k16.shared.f32 	[%r627], {%f690, %f689, %f688, %f687, %f686, %f685, %f684, %f683}, %r616;
	add.s32 	%r628, %r615, 24576;
	wmma.store.d.sync.aligned.row.m16n16k16.shared.f32 	[%r628], {%f682, %f681, %f680, %f679, %f678, %f677, %f676, %f675}, %r616;
	add.s32 	%r629, %r615, 25600;
	wmma.store.d.sync.aligned.row.m16n16k16.shared.f32 	[%r629], {%f674, %f673, %f672, %f671, %f670, %f669, %f668, %f667}, %r616;
	add.s32 	%r630, %r615, 26624;
	wmma.store.d.sync.aligned.row.m16n16k16.shared.f32 	[%r630], {%f666, %f665, %f664, %f663, %f662, %f661, %f660, %f659}, %r616;
	add.s32 	%r631, %r615, 27648;
	wmma.store.d.sync.aligned.row.m16n16k16.shared.f32 	[%r631], {%f658, %f657, %f656, %f655, %f654, %f653, %f652, %f651}, %r616;
	bar.sync 	0;
	mov.u32 	%r632, %ctaid.x;
	mov.u32 	%r633, %ctaid.y;
	mov.u32 	%r634, %tid.x;
	shl.b32 	%r635, %r609, 6;
	shl.b32 	%r636, %r608, 5;
	add.s32 	%r637, %r636, %r634;
	add.s32 	%r638, %r637, %r635;
	shl.b32 	%r639, %r638, 4;
	and.b32  	%r640, %r639, 2096896;
	and.b32  	%r641, %r634, 15;
	or.b32  	%r221, %r640, %r641;
	shl.b32 	%r642, %r632, 7;
	mul.lo.s32 	%r643, %r633, %r671;
	shl.b32 	%r644, %r643, 7;
	add.s32 	%r645, %r634, %r644;
	add.s32 	%r646, %r645, %r642;
	add.s32 	%r647, %r646, %r635;
	add.s32 	%r739, %r647, %r636;
	shl.b32 	%r223, %r671, 3;
	cvta.to.global.u64 	%rd1, %rd147;
	mov.b32 	%r740, 4;
	mov.b32 	%r738, 0;
$L__BB0_4:
	ld.param.u32 	%r672, [_Z6matmulP6__halfS0_S0_iiiff_param_4];
	and.b32  	%r648, %r738, 14336;
	shl.b32 	%r649, %r740, 4;
	add.s32 	%r650, %r649, -64;
	and.b32  	%r651, %r650, 128;
	add.s32 	%r652, %r221, %r648;
	add.s32 	%r653, %r652, %r651;
	shl.b32 	%r654, %r653, 2;
	add.s32 	%r656, %r614, %r654;
	ld.shared.f32 	%f515, [%r656];
	// begin inline asm
	{  cvt.rn.f16.f32 %rs71, %f515;}

	// end inline asm
	mul.wide.s32 	%rd135, %r739, 2;
	add.s64 	%rd136, %rd1, %rd135;
	st.global.u16 	[%rd136], %rs71;
	add.s32 	%r657, %r649, -48;
	and.b32  	%r658, %r657, 144;
	add.s32 	%r659, %r652, %r658;
	shl.b32 	%r660, %r659, 2;
	add.s32 	%r661, %r614, %r660;
	ld.shared.f32 	%f516, [%r661];
	// begin inline asm
	{  cvt.rn.f16.f32 %rs72, %f516;}

	// end inline asm
	mul.wide.s32 	%rd137, %r672, 2;
	add.s64 	%rd138, %rd136, %rd137;
	st.global.u16 	[%rd138], %rs72;
	add.s32 	%r662, %r649, -32;
	and.b32  	%r663, %r662, 160;
	add.s32 	%r664, %r652, %r663;
	shl.b32 	%r665, %r664, 2;
	add.s32 	%r666, %r614, %r665;
	ld.shared.f32 	%f517, [%r666];
	// begin inline asm
	{  cvt.rn.f16.f32 %rs73, %f517;}

	// end inline asm
	add.s64 	%rd139, %rd138, %rd137;
	st.global.u16 	[%rd139], %rs73;
	ld.shared.f32 	%f518, [%r661+128];
	// begin inline asm
	{  cvt.rn.f16.f32 %rs74, %f518;}

	// end inline asm
	add.s64 	%rd140, %rd139, %rd137;
	st.global.u16 	[%rd140], %rs74;
	and.b32  	%r667, %r649, 192;
	add.s32 	%r668, %r652, %r667;
	shl.b32 	%r669, %r668, 2;
	add.s32 	%r670, %r614, %r669;
	ld.shared.f32 	%f519, [%r670];
	// begin inline asm
	{  cvt.rn.f16.f32 %rs75, %f519;}

	// end inline asm
	add.s64 	%rd141, %rd140, %rd137;
	st.global.u16 	[%rd141], %rs75;
	ld.shared.f32 	%f520, [%r661+256];
	// begin inline asm
	{  cvt.rn.f16.f32 %rs76, %f520;}

	// end inline asm
	add.s64 	%rd142, %rd141, %rd137;
	st.global.u16 	[%rd142], %rs76;
	ld.shared.f32 	%f521, [%r666+256];
	// begin inline asm
	{  cvt.rn.f16.f32 %rs77, %f521;}

	// end inline asm
	add.s64 	%rd143, %rd142, %rd137;
	st.global.u16 	[%rd143], %rs77;
	ld.shared.f32 	%f522, [%r661+384];
	// begin inline asm
	{  cvt.rn.f16.f32 %rs78, %f522;}

	// end inline asm
	add.s64 	%rd144, %rd143, %rd137;
	st.global.u16 	[%rd144], %rs78;
	add.s32 	%r740, %r740, 8;
	add.s32 	%r739, %r739, %r223;
	add.s32 	%r738, %r738, 1024;
	setp.ne.s32 	%p3, %r740, 132;
	@%p3 bra 	$L__BB0_4;
	ret;

}


// ===== COMPILED SASS (sm_100) =====

	.target	sm_100

	.elftype	@"ET_EXEC"


//--------------------- .note.nv.tkinfo           --------------------------
	.section	.note.nv.tkinfo,"",@"SHT_NOTE"
	.sectionflags	@"SHF_NOTE_NV_TKINFO"
	.tkinfo
        /*0018*/ 	.word	0x00000002
        /*0030*/ 	.string	""
        /*0030*/ 	.string	"ptxas"
        /*0030*/ 	.string	"Cuda compilation tools, release 13.0, V13.0.88"
        /*0030*/ 	.string	"Build cuda_13.0.r13.0/compiler.36424714_0"
        /*0030*/ 	.string	"-arch sm_100 -m 64 "



//--------------------- .note.nv.cuinfo           --------------------------
	.section	.note.nv.cuinfo,"",@"SHT_NOTE"
	.sectionflags	@"SHF_NOTE_NV_CUINFO"
        /*0018*/ 	.short	0x0002
        /*001a*/ 	.short	0x0064
        /*001c*/ 	.short	0x0082
	.zero		2


//--------------------- .nv.info                  --------------------------
	.section	.nv.info,"",@"SHT_CUDA_INFO"
	.align	4


	//----- nvinfo : EIATTR_REGCOUNT
	.align		4
        /*0000*/ 	.byte	0x04, 0x2f
        /*0002*/ 	.short	(.L_1 - .L_0)
	.align		4
.L_0:
        /*0004*/ 	.word	index@(_Z6matmulP6__halfS0_S0_iiiff)
        /*0008*/ 	.word	0x000000ff


	//----- nvinfo : EIATTR_FRAME_SIZE
	.align		4
.L_1:
        /*000c*/ 	.byte	0x04, 0x11
        /*000e*/ 	.short	(.L_3 - .L_2)
	.align		4
.L_2:
        /*0010*/ 	.word	index@(_Z6matmulP6__halfS0_S0_iiiff)
        /*0014*/ 	.word	0x00000000


	//----- nvinfo : EIATTR_MIN_STACK_SIZE
	.align		4
.L_3:
        /*0018*/ 	.byte	0x04, 0x12
        /*001a*/ 	.short	(.L_5 - .L_4)
	.align		4
.L_4:
        /*001c*/ 	.word	index@(_Z6matmulP6__halfS0_S0_iiiff)
        /*0020*/ 	.word	0x00000000
.L_5:


//--------------------- .nv.compat                --------------------------
	.section	.nv.compat,"",@"SHT_CUDA_COMPAT_INFO"
	.align	4
        /*0000*/ 	.byte	0x02, 0x09, 0x00, 0x00, 0x02, 0x02, 0x01, 0x00, 0x02, 0x05, 0x05, 0x00, 0x03, 0x07, 0x01, 0x01
        /*0010*/ 	.byte	0x02, 0x03, 0x00, 0x00, 0x02, 0x06, 0x01, 0x00, 0x04, 0x0b, 0x08, 0x00, 0x09, 0x00, 0x00, 0x00
        /*0020*/ 	.byte	0x00, 0x00, 0x00, 0x00


//--------------------- .nv.info._Z6matmulP6__halfS0_S0_iiiff --------------------------
	.section	.nv.info._Z6matmulP6__halfS0_S0_iiiff,"",@"SHT_CUDA_INFO"
	.sectionflags	@""
	.align	4


	//----- nvinfo : EIATTR_CUDA_API_VERSION
	.align		4
        /*0000*/ 	.byte	0x04, 0x37
        /*0002*/ 	.short	(.L_7 - .L_6)
.L_6:
        /*0004*/ 	.word	0x00000082


	//----- nvinfo : EIATTR_KPARAM_INFO
	.align		4
.L_7:
        /*0008*/ 	.byte	0x04, 0x17
        /*000a*/ 	.short	(.L_9 - .L_8)
.L_8:
        /*000c*/ 	.word	0x00000000
        /*0010*/ 	.short	0x0007
        /*0012*/ 	.short	0x0028
        /*0014*/ 	.byte	0x00, 0xf0, 0x11, 0x00


	//----- nvinfo : EIATTR_KPARAM_INFO
	.align		4
.L_9:
        /*0018*/ 	.byte	0x04, 0x17
        /*001a*/ 	.short	(.L_11 - .L_10)
.L_10:
        /*001c*/ 	.word	0x00000000
        /*0020*/ 	.short	0x0006
        /*0022*/ 	.short	0x0024
        /*0024*/ 	.byte	0x00, 0xf0, 0x11, 0x00


	//----- nvinfo : EIATTR_KPARAM_INFO
	.align		4
.L_11:
        /*0028*/ 	.byte	0x04, 0x17
        /*002a*/ 	.short	(.L_13 - .L_12)
.L_12:
        /*002c*/ 	.word	0x00000000
        /*0030*/ 	.short	0x0005
        /*0032*/ 	.short	0x0020
        /*0034*/ 	.byte	0x00, 0xf0, 0x11, 0x00


	//----- nvinfo : EIATTR_KPARAM_INFO
	.align		4
.L_13:
        /*0038*/ 	.byte	0x04, 0x17
        /*003a*/ 	.short	(.L_15 - .L_14)
.L_14:
        /*003c*/ 	.word	0x00000000
        /*0040*/ 	.short	0x0004
        /*0042*/ 	.short	0x001c
        /*0044*/ 	.byte	0x00, 0xf0, 0x11, 0x00


	//----- nvinfo : EIATTR_KPARAM_INFO
	.align		4
.L_15:
        /*0048*/ 	.byte	0x04, 0x17
        /*004a*/ 	.short	(.L_17 - .L_16)
.L_16:
        /*004c*/ 	.word	0x00000000
        /*0050*/ 	.short	0x0003
        /*0052*/ 	.short	0x0018
        /*0054*/ 	.byte	0x00, 0xf0, 0x11, 0x00


	//----- nvinfo : EIATTR_KPARAM_INFO
	.align		4
.L_17:
        /*0058*/ 	.byte	0x04, 0x17
        /*005a*/ 	.short	(.L_19 - .L_18)
.L_18:
        /*005c*/ 	.word	0x00000000
        /*0060*/ 	.short	0x0002
        /*0062*/ 	.short	0x0010
        /*0064*/ 	.byte	0x00, 0xf5, 0x21, 0x00


	//----- nvinfo : EIATTR_KPARAM_INFO
	.align		4
.L_19:
        /*0068*/ 	.byte	0x04, 0x17
        /*006a*/ 	.short	(.L_21 - .L_20)
.L_20:
        /*006c*/ 	.word	0x00000000
        /*0070*/ 	.short	0x0001
        /*0072*/ 	.short	0x0008
        /*0074*/ 	.byte	0x00, 0xf5, 0x21, 0x00


	//----- nvinfo : EIATTR_KPARAM_INFO
	.align		4
.L_21:
        /*0078*/ 	.byte	0x04, 0x17
        /*007a*/ 	.short	(.L_23 - .L_22)
.L_22:
        /*007c*/ 	.word	0x00000000
        /*0080*/ 	.short	0x0000
        /*0082*/ 	.short	0x0000
        /*0084*/ 	.byte	0x00, 0xf5, 0x21, 0x00


	//----- nvinfo : EIATTR_SPARSE_MMA_MASK
	.align		4
.L_23:
        /*0088*/ 	.byte	0x03, 0x50
        /*008a*/ 	.short	0x0000


	//----- nvinfo : EIATTR_WMMA_USED
	.align		4
        /*008c*/ 	.byte	0x01, 0x2b
	.zero		2


	//----- nvinfo : EIATTR_MAXREG_COUNT
	.align		4
        /*0090*/ 	.byte	0x03, 0x1b
        /*0092*/ 	.short	0x00ff


	//----- nvinfo : EIATTR_NUM_BARRIERS
	.align		4
        /*0094*/ 	.byte	0x02, 0x4c
        /*0096*/ 	.byte	0x01
	.zero		1


	//----- nvinfo : EIATTR_MERCURY_ISA_VERSION
	.align		4
        /*0098*/ 	.byte	0x03, 0x5f
        /*009a*/ 	.short	0x0101


	//----- nvinfo : EIATTR_VRC_CTA_INIT_COUNT
	.align		4
        /*009c*/ 	.byte	0x02, 0x4a
	.zero		1
	.zero		1


	//----- nvinfo : EIATTR_EXIT_INSTR_OFFSETS
	.align		4
        /*00a0*/ 	.byte	0x04, 0x1c
        /*00a2*/ 	.short	(.L_25 - .L_24)


	//   ....[0]....
.L_24:
        /*00a4*/ 	.word	0x000062d0


	//----- nvinfo : EIATTR_CBANK_PARAM_SIZE
	.align		4
.L_25:
        /*00a8*/ 	.byte	0x03, 0x19
        /*00aa*/ 	.short	0x002c


	//----- nvinfo : EIATTR_PARAM_CBANK
	.align		4
        /*00ac*/ 	.byte	0x04, 0x0a
        /*00ae*/ 	.short	(.L_27 - .L_26)
	.align		4
.L_26:
        /*00b0*/ 	.word	index@(.nv.constant0._Z6matmulP6__halfS0_S0_iiiff)
        /*00b4*/ 	.short	0x0380
        /*00b6*/ 	.short	0x002c


	//----- nvinfo : EIATTR_SW_WAR
	.align		4
.L_27:
        /*00b8*/ 	.byte	0x04, 0x36
        /*00ba*/ 	.short	(.L_29 - .L_28)
.L_28:
        /*00bc*/ 	.word	0x00000008
.L_29:


//--------------------- .nv.callgraph             --------------------------
	.section	.nv.callgraph,"",@"SHT_CUDA_CALLGRAPH"
	.align	4
	.sectionentsize	8
	.align		4
        /*0000*/ 	.word	0x00000000
	.align		4
        /*0004*/ 	.word	0xffffffff
	.align		4
        /*0008*/ 	.word	0x00000000
	.align		4
        /*000c*/ 	.word	0xfffffffe
	.align		4
        /*0010*/ 	.word	0x00000000
	.align		4
        /*0014*/ 	.word	0xfffffffd
	.align		4
        /*0018*/ 	.word	0x00000000
	.align		4
        /*001c*/ 	.word	0xfffffffc


//--------------------- .text._Z6matmulP6__halfS0_S0_iiiff --------------------------
	.section	.text._Z6matmulP6__halfS0_S0_iiiff,"ax",@progbits
	.align	128
        .global         _Z6matmulP6__halfS0_S0_iiiff
        .type           _Z6matmulP6__halfS0_S0_iiiff,@function
        .size           _Z6matmulP6__halfS0_S0_iiiff,(.L_x_3 - _Z6matmulP6__halfS0_S0_iiiff)
        .other          _Z6matmulP6__halfS0_S0_iiiff,@"STO_CUDA_ENTRY STV_DEFAULT"
_Z6matmulP6__halfS0_S0_iiiff:
.text._Z6matmulP6__halfS0_S0_iiiff:
[----:B------:R-:W-:Y:S01]  /*0000*/  LDC R1, c[0x0][0x37c] ;  /* 0x0000df00ff017b82 */ /* 0x000fe20000000800 */
[----:B------:R-:W0:Y:S01]  /*0010*/  LDCU UR7, c[0x0][0x3a0] ;  /* 0x00007400ff0777ac */ /* 0x000e220008000800 */
[----:B------:R-:W-:Y:S02]  /*0020*/  CS2R R18, SRZ ;  /* 0x0000000000127805 */ /* 0x000fe4000001ff00 */
[----:B------:R-:W-:Y:S02]  /*0030*/  CS2R R16, SRZ ;  /* 0x0000000000107805 */ /* 0x000fe4000001ff00 */
[----:B------:R-:W-:Y:S02]  /*0040*/  CS2R R30, SRZ ;  /* 0x00000000001e7805 */ /* 0x000fe4000001ff00 */
[----:B------:R-:W-:Y:S02]  /*0050*/  CS2R R28, SRZ ;  /* 0x00000000001c7805 */ /* 0x000fe4000001ff00 */
[----:B------:R-:W-:-:S02]  /*0060*/  CS2R R34, SRZ ;  /* 0x0000000000227805 */ /* 0x000fc4000001ff00 */
[----:B------:R-:W-:Y:S02]  /*0070*/  CS2R R32, SRZ ;  /* 0x0000000000207805 */ /* 0x000fe4000001ff00 */
        /* <DEDUP_REMOVED lines=10> */
[----:B------:R-:W-:Y:S01]  /*0120*/  CS2R R54, SRZ ;  /* 0x0000000000367805 */ /* 0x000fe2000001ff00 */
[----:B0-----:R-:W-:Y:S01]  /*0130*/  UISETP.GE.AND UP0, UPT, UR7, 0x20, UPT ;  /* 0x000000200700788c */ /* 0x001fe2000bf06270 */
        /* <DEDUP_REMOVED lines=46> */
[----:B------:R-:W-:Y:S01]  /*0420*/  CS2R R136, SRZ ;  /* 0x0000000000887805 */ /* 0x000fe2000001ff00 */
[----:B------:R-:W0:Y:S01]  /*0430*/  LDCU.64 UR8, c[0x0][0x358] ;  /* 0x00006b00ff0877ac */ /* 0x000e220008000a00 */
[----:B------:R-:W-:Y:S05]  /*0440*/  BRA.U !UP0, `(.L_x_0) ;  /* 0x0000002908607547 */ /* 0x000fea000b800000 */
[----:B------:R-:W1:Y:S01]  /*0450*/  S2R R151, SR_TID.X ;  /* 0x0000000000977919 */ /* 0x000e620000002100 */
[----:B------:R-:W2:Y:S01]  /*0460*/  S2UR UR6, SR_CgaCtaId ;  /* 0x00000000000679c3 */ /* 0x000ea20000008800 */
[----:B------:R-:W-:Y:S01]  /*0470*/  USHF.R.S32.HI UR5, URZ, 0x1f, UR7 ;  /* 0x0000001fff057899 */ /* 0x000fe20008011407 */
[----:B------:R-:W1:Y:S01]  /*0480*/  S2R R2, SR_TID.Y ;  /* 0x0000000000027919 */ /* 0x000e620000002200 */
[----:B------:R-:W-:Y:S02]  /*0490*/  UMOV UR4, 0x400 ;  /* 0x0000040000047882 */ /* 0x000fe40000000000 */
[----:B------:R-:W-:Y:S01]  /*04a0*/  ULEA.HI UR5, UR5, UR7, URZ, 0x5 ;  /* 0x0000000705057291 */ /* 0x000fe2000f8f28ff */
[----:B------:R-:W3:Y:S03]  /*04b0*/  S2R R0, SR_TID.Z ;  /* 0x0000000000007919 */ /* 0x000ee60000002300 */
[----:B------:R-:W-:Y:S01]  /*04c0*/  USHF.R.S32.HI UR5, URZ, 0x5, UR5 ;  /* 0x00000005ff057899 */ /* 0x000fe20008011405 */
[----:B------:R-:W4:Y:S03]  /*04d0*/  S2R R193, SR_CTAID.Y ;  /* 0x0000000000c17919 */ /* 0x000f260000002600 */
[----:B------:R-:W-:Y:S01]  /*04e0*/  UIADD3 UR5, UPT, UPT, -UR5, URZ, URZ ;  /* 0x000000ff05057290 */ /* 0x000fe2000fffe1ff */
[----:B------:R-:W5:Y:S01]  /*04f0*/  S2R R149, SR_CTAID.X ;  /* 0x0000000000957919 */ /* 0x000f620000002500 */
[----:B--2---:R-:W-:Y:S01]  /*0500*/  ULEA UR4, UR6, UR4, 0x18 ;  /* 0x0000000406047291 */ /* 0x004fe2000f8ec0ff */
[----:B-1----:R-:W-:-:S02]  /*0510*/  IMAD R3, R2, 0x20, R151 ;  /* 0x0000002002037824 */ /* 0x002fc400078e0297 */
[----:B------:R-:W-:Y:S02]  /*0520*/  IMAD.SHL.U32 R2, R151, 0x10, RZ ;  /* 0x0000001097027824 */ /* 0x000fe400078e00ff */
[----:B---3--:R-:W-:-:S03]  /*0530*/  IMAD.SHL.U32 R0, R0, 0x40, RZ ;  /* 0x0000004000007824 */ /* 0x008fc600078e00ff */
[----:B------:R-:W-:Y:S02]  /*0540*/  LOP3.LUT R2, R2, 0x100, RZ, 0xc0, !PT ;  /* 0x0000010002027812 */ /* 0x000fe400078ec0ff */
[C---:B------:R-:W-:Y:S02]  /*0550*/  LOP3.LUT R19, R3.reuse, R0, RZ, 0xc0, !PT ;  /* 0x0000000003137212 */ /* 0x040fe400078ec0ff */
[----:B------:R-:W-:Y:S02]  /*0560*/  LOP3.LUT R20, R3, 0xffff, R0, 0x48, !PT ;  /* 0x0000ffff03147812 */ /* 0x000fe400078e4800 */
[----:B------:R-:W-:Y:S02]  /*0570*/  IADD3 R0, PT, PT, R0, R3, RZ ;  /* 0x0000000300007210 */ /* 0x000fe40007ffe0ff */
[----:B------:R-:W-:Y:S02]  /*0580*/  LEA.HI R19, R20, R19, RZ, 0x1f ;  /* 0x0000001314137211 */ /* 0x000fe400078ff8ff */
[----:B------:R-:W-:-:S02]  /*0590*/  LOP3.LUT R3, R2, 0xf, R151, 0xf8, !PT ;  /* 0x0000000f02037812 */ /* 0x000fc400078ef897 */
[----:B------:R-:W-:Y:S02]  /*05a0*/  LOP3.LUT R20, R0, 0x1ff00, RZ, 0xc0, !PT ;  /* 0x0001ff0000147812 */ /* 0x000fe400078ec0ff */
[----:B------:R-:W-:Y:S02]  /*05b0*/  LOP3.LUT R19, R19, 0xf0, RZ, 0xc0, !PT ;  /* 0x000000f013137812 */ /* 0x000fe400078ec0ff */
[C-C-:B------:R-:W-:Y:S01]  /*05c0*/  LOP3.LUT R2, R3.reuse, 0x1fe00, R0.reuse, 0xf8, !PT ;  /* 0x0001fe0003027812 */ /* 0x140fe200078ef800 */
[C---:B------:R-:W-:Y:S01]  /*05d0*/  VIADD R146, R20.reuse, 0xd00 ;  /* 0x00000d0014927836 */ /* 0x040fe20000000000 */
[C---:B------:R-:W-:Y:S01]  /*05e0*/  IADD3 R140, PT, PT, R20.reuse, 0x700, RZ ;  /* 0x00000700148c7810 */ /* 0x040fe20007ffe0ff */
[----:B------:R-:W-:Y:S01]  /*05f0*/  VIADD R22, R20, 0x100 ;  /* 0x0000010014167836 */ /* 0x000fe20000000000 */
[----:B------:R-:W-:Y:S01]  /*0600*/  LOP3.LUT R249, R2, R19, RZ, 0xfc, !PT ;  /* 0x0000001302f97212 */ /* 0x000fe200078efcff */
[----:B------:R-:W-:Y:S01]  /*0610*/  VIADD R24, R20, 0x300 ;  /* 0x0000030014187836 */ /* 0x000fe20000000000 */
[----:B------:R-:W-:Y:S01]  /*0620*/  LOP3.LUT R2, R0, 0x1ff80, RZ, 0xc0, !PT ;  /* 0x0001ff8000027812 */ /* 0x000fe200078ec0ff */
[C---:B------:R-:W-:Y:S01]  /*0630*/  VIADD R26, R20.reuse, 0x500 ;  /* 0x00000500141a7836 */ /* 0x040fe20000000000 */
[----:B------:R-:W-:Y:S01]  /*0640*/  SHF.R.U32.HI R0, RZ, 0x5, R0 ;  /* 0x00000005ff007819 */ /* 0x000fe20000011600 */
[C---:B------:R-:W-:Y:S01]  /*0650*/  VIADD R142, R20.reuse, 0x900 ;  /* 0x00000900148e7836 */ /* 0x040fe20000000000 */
[C---:B------:R-:W-:Y:S01]  /*0660*/  LOP3.LUT R146, R3.reuse, 0x3fe00, R146, 0xf8, !PT ;  /* 0x0003fe0003927812 */ /* 0x040fe200078ef892 */
[C---:B------:R-:W-:Y:S01]  /*0670*/  VIADD R144, R20.reuse, 0xb00 ;  /* 0x00000b0014907836 */ /* 0x040fe20000000000 */
[----:B------:R-:W-:Y:S01]  /*0680*/  IADD3 R20, PT, PT, R20, 0xf00, RZ ;  /* 0x00000f0014147810 */ /* 0x000fe20007ffe0ff */
[----:B------:R-:W-:Y:S01]  /*0690*/  VIADD R148, R2, 0xa80 ;  /* 0x00000a8002947836 */ /* 0x000fe20000000000 */
[C---:B------:R-:W-:Y:S01]  /*06a0*/  LOP3.LUT R22, R3.reuse, 0x3fe00, R22, 0xf8, !PT ;  /* 0x0003fe0003167812 */ /* 0x040fe200078ef816 */
[----:B------:R-:W-:Y:S01]  /*06b0*/  VIADD R147, R0, 0x4 ;  /* 0x0000000400937836 */ /* 0x000fe20000000000 */
[----:B------:R-:W-:Y:S01]  /*06c0*/  LOP3.LUT R24, R3, 0x3fe00, R24, 0xf8, !PT ;  /* 0x0003fe0003187812 */ /* 0x000fe200078ef818 */
[----:B----4-:R-:W-:Y:S01]  /*06d0*/  IMAD R193, R193, 0x80, R0 ;  /* 0x00000080c1c17824 */ /* 0x010fe200078e0200 */
[C---:B------:R-:W-:Y:S01]  /*06e0*/  LOP3.LUT R26, R3.reuse, 0x3fe00, R26, 0xf8, !PT ;  /* 0x0003fe00031a7812 */ /* 0x040fe200078ef81a */
[C---:B------:R-:W-:Y:S01]  /*06f0*/  VIADD R152, R2.reuse, 0xc80 ;  /* 0x00000c8002987836 */ /* 0x040fe20000000000 */
[C---:B------:R-:W-:Y:S01]  /*0700*/  LOP3.LUT R140, R3.reuse, 0x3fe00, R140, 0xf8, !PT ;  /* 0x0003fe00038c7812 */ /* 0x040fe200078ef88c */
[C---:B------:R-:W-:Y:S01]  /*0710*/  VIADD R156, R2.reuse, 0xe80 ;  /* 0x00000e80029c7836 */ /* 0x040fe20000000000 */
[C---:B------:R-:W-:Y:S01]  /*0720*/  LOP3.LUT R142, R3.reuse, 0x3fe00, R142, 0xf8, !PT ;  /* 0x0003fe00038e7812 */ /* 0x040fe200078ef88e */
[C---:B------:R-:W-:Y:S01]  /*0730*/  VIADD R154, R2.reuse, 0xd80 ;  /* 0x00000d80029a7836 */ /* 0x040fe20000000000 */
[C---:B------:R-:W-:Y:S01]  /*0740*/  LOP3.LUT R144, R3.reuse, 0x3fe00, R144, 0xf8, !PT ;  /* 0x0003fe0003907812 */ /* 0x040fe200078ef890 */
[----:B------:R-:W-:Y:S01]  /*0750*/  VIADD R158, R2, 0xf80 ;  /* 0x00000f80029e7836 */ /* 0x000fe20000000000 */
[----:B------:R-:W-:Y:S01]  /*0760*/  LOP3.LUT R20, R3, 0x3fe00, R20, 0xf8, !PT ;  /* 0x0003fe0003147812 */ /* 0x000fe200078ef814 */
[C---:B------:R-:W-:Y:S01]  /*0770*/  VIADD R245, R193.reuse, 0x7c ;  /* 0x0000007cc1f57836 */ /* 0x040fe20000000000 */
[--C-:B------:R-:W-:Y:S01]  /*0780*/  LOP3.LUT R229, R146, 0x80, R19.reuse, 0xf6, !PT ;  /* 0x0000008092e57812 */ /* 0x100fe200078ef613 */
[----:B------:R-:W-:Y:S01]  /*0790*/  VIADD R146, R2, 0x980 ;  /* 0x0000098002927836 */ /* 0x000fe20000000000 */
[--C-:B------:R-:W-:Y:S01]  /*07a0*/  LOP3.LUT R247, R22, 0x80, R19.reuse, 0xf6, !PT ;  /* 0x0000008016f77812 */ /* 0x100fe200078ef613 */
[----:B------:R-:W-:Y:S01]  /*07b0*/  VIADD R22, R2, 0x480 ;  /* 0x0000048002167836 */ /* 0x000fe20000000000 */
[--C-:B------:R-:W-:Y:S01]  /*07c0*/  LOP3.LUT R244, R24, 0x80, R19.reuse, 0xf6, !PT ;  /* 0x0000008018f47812 */ /* 0x100fe200078ef613 */
[----:B------:R-:W-:Y:S01]  /*07d0*/  VIADD R24, R2, 0x680 ;  /* 0x0000068002187836 */ /* 0x000fe20000000000 */
[--C-:B------:R-:W-:Y:S01]  /*07e0*/  LOP3.LUT R241, R26, 0x80, R19.reuse, 0xf6, !PT ;  /* 0x000000801af17812 */ /* 0x100fe200078ef613 */
[C---:B------:R-:W-:Y:S01]  /*07f0*/  VIADD R243, R193.reuse, 0x74 ;  /* 0x00000074c1f37836 */ /* 0x040fe20000000000 */
[--C-:B------:R-:W-:Y:S01]  /*0800*/  LOP3.LUT R238, R140, 0x80, R19.reuse, 0xf6, !PT ;  /* 0x000000808cee7812 */ /* 0x100fe200078ef613 */
[----:B------:R-:W-:Y:S01]  /*0810*/  VIADD R140, R2, 0x580 ;  /* 0x00000580028c7836 */ /* 0x000fe20000000000 */
[--C-:B------:R-:W-:Y:S01]  /*0820*/  LOP3.LUT R235, R142, 0x80, R19.reuse, 0xf6, !PT ;  /* 0x000000808eeb7812 */ /* 0x100fe200078ef613 */
[----:B------:R-:W-:Y:S01]  /*0830*/  VIADD R142, R2, 0x780 ;  /* 0x00000780028e7836 */ /* 0x000fe20000000000 */
[--C-:B------:R-:W-:Y:S01]  /*0840*/  LOP3.LUT R232, R144, 0x80, R19.reuse, 0xf6, !PT ;  /* 0x0000008090e87812 */ /* 0x100fe200078ef613 */
[----:B------:R-:W-:Y:S01]  /*0850*/  VIADD R189, R193, 0x70 ;  /* 0x00000070c1bd7836 */ /* 0x000fe20000000000 */
[----:B------:R-:W-:Y:S01]  /*0860*/  LOP3.LUT R226, R20, 0x80, R19, 0xf6, !PT ;  /* 0x0000008014e27812 */ /* 0x000fe200078ef613 */
[----:B------:R-:W-:Y:S01]  /*0870*/  VIADD R20, R2, 0x280 ;  /* 0x0000028002147836 */ /* 0x000fe20000000000 */
[----:B-----5:R-:W-:Y:S01]  /*0880*/  LEA R149, R149, R0, 0x7 ;  /* 0x0000000095957211 */ /* 0x020fe200078e38ff */
[----:B------:R-:W-:Y:S01]  /*0890*/  VIADD R0, R0, 0xc ;  /* 0x0000000c00007836 */ /* 0x000fe20000000000 */
[C---:B------:R-:W-:Y:S01]  /*08a0*/  IADD3 R144, PT, PT, R2.reuse, 0x880, RZ ;  /* 0x0000088002907810 */ /* 0x040fe20007ffe0ff */
[----:B------:R-:W-:Y:S01]  /*08b0*/  VIADD R187, R193, 0x68 ;  /* 0x00000068c1bb7836 */ /* 0x000fe20000000000 */
[C---:B------:R-:W-:Y:S01]  /*08c0*/  IADD3 R26, PT, PT, R2.reuse, 0x380, RZ ;  /* 0x00000380021a7810 */ /* 0x040fe20007ffe0ff */
[----:B------:R-:W-:Y:S01]  /*08d0*/  VIADD R201, R149, 0x20 ;  /* 0x0000002095c97836 */ /* 0x000fe20000000000 */
[----:B------:R-:W-:Y:S01]  /*08e0*/  IADD3 R150, PT, PT, R2, 0xb80, RZ ;  /* 0x00000b8002967810 */ /* 0x000fe20007ffe0ff */
[----:B------:R-:W-:Y:S01]  /*08f0*/  IMAD.SHL.U32 R2, R147, 0x20, RZ ;  /* 0x0000002093027824 */ /* 0x000fe200078e00ff */
[----:B------:R-:W-:Y:S01]  /*0900*/  LOP3.LUT R23, R3, 0x3fe00, R148, 0xf8, !PT ;  /* 0x0003fe0003177812 */ /* 0x000fe200078ef894 */
[----:B------:R-:W-:Y:S01]  /*0910*/  IMAD.SHL.U32 R148, R147, 0x10, RZ ;  /* 0x0000001093947824 */ /* 0x000fe200078e00ff */
[----:B------:R-:W-:Y:S01]  /*0920*/  LOP3.LUT R141, R3, 0x3fe00, R146, 0xf8, !PT ;  /* 0x0003fe00038d7812 */ /* 0x000fe200078ef892 */
[C---:B------:R-:W-:Y:S01]  /*0930*/  IMAD.SHL.U32 R147, R0.reuse, 0x10, RZ ;  /* 0x0000001000937824 */ /* 0x040fe200078e00ff */
[----:B------:R-:W-:Y:S01]  /*0940*/  SHF.L.U32 R146, R0, 0x5, RZ ;  /* 0x0000000500927819 */ /* 0x000fe200000006ff */
[----:B------:R-:W-:Y:S01]  /*0950*/  VIADD R197, R149, 0x10 ;  /* 0x0000001095c57836 */ /* 0x000fe20000000000 */
[----:B------:R-:W-:Y:S01]  /*0960*/  LOP3.LUT R19, R3, 0x3fe00, R20, 0xf8, !PT ;  /* 0x0003fe0003137812 */ /* 0x000fe200078ef814 */
[----:B------:R-:W-:Y:S01]  /*0970*/  VIADD R203, R149, 0x28 ;  /* 0x0000002895cb7836 */ /* 0x000fe20000000000 */
[----:B------:R-:W-:Y:S01]  /*0980*/  LOP3.LUT R145, R3, 0x7ffffe00, R2, 0xf8, !PT ;  /* 0x7ffffe0003917812 */ /* 0x000fe200078ef802 */
[----:B------:R-:W-:Y:S01]  /*0990*/  VIADD R207, R149, 0x38 ;  /* 0x0000003895cf7836 */ /* 0x000fe20000000000 */
[----:B------:R-:W-:Y:S01]  /*09a0*/  LOP3.LUT R20, R3, 0x3fe00, R22, 0xf8, !PT ;  /* 0x0003fe0003147812 */ /* 0x000fe200078ef816 */
[----:B------:R-:W-:Y:S01]  /*09b0*/  VIADD R164, R149, 0x7c ;  /* 0x0000007c95a47836 */ /* 0x000fe20000000000 */
[----:B------:R-:W-:Y:S01]  /*09c0*/  LOP3.LUT R27, R3, 0x3fe00, R140, 0xf8, !PT ;  /* 0x0003fe00031b7812 */ /* 0x000fe200078ef88c */
[----:B------:R-:W-:Y:S01]  /*09d0*/  VIADD R223, R149, 0x4 ;  /* 0x0000000495df7836 */ /* 0x000fe20000000000 */
[----:B------:R-:W-:Y:S01]  /*09e0*/  LOP3.LUT R2, R151, 0x1f, RZ, 0xc0, !PT ;  /* 0x0000001f97027812 */ /* 0x000fe200078ec0ff */
        /* <DEDUP_REMOVED lines=20> */
[C---:B------:R-:W-:Y:S01]  /*0b30*/  VIADD R204, R149.reuse, 0x50 ;  /* 0x0000005095cc7836 */ /* 0x040fe20000000000 */
[C---:B------:R-:W-:Y:S01]  /*0b40*/  IADD3 R199, PT, PT, R149.reuse, 0x18, RZ ;  /* 0x0000001895c77810 */ /* 0x040fe20007ffe0ff */
[C---:B------:R-:W-:Y:S01]  /*0b50*/  VIADD R202, R149.reuse, 0x58 ;  /* 0x0000005895ca7836 */ /* 0x040fe20000000000 */
[----:B------:R-:W-:Y:S01]  /*0b60*/  LOP3.LUT R148, R148, 0xf0, RZ, 0xc0, !PT ;  /* 0x000000f094947812 */ /* 0x000fe200078ec0ff */
[----:B------:R-:W-:Y:S01]  /*0b70*/  VIADD R198, R149, 0x68 ;  /* 0x0000006895c67836 */ /* 0x000fe20000000000 */
[----:B------:R-:W-:Y:S01]  /*0b80*/  LOP3.LUT R147, R147, 0xf0, RZ, 0xc0, !PT ;  /* 0x000000f093937812 */ /* 0x000fe200078ec0ff */
[C---:B------:R-:W-:Y:S01]  /*0b90*/  VIADD R196, R149.reuse, 0x70 ;  /* 0x0000007095c47836 */ /* 0x040fe20000000000 */
[C---:B------:R-:W-:Y:S01]  /*0ba0*/  IADD3 R195, PT, PT, R149.reuse, 0x8, RZ ;  /* 0x0000000895c37810 */ /* 0x040fe20007ffe0ff */
[C---:B------:R-:W-:Y:S01]  /*0bb0*/  VIADD R162, R149.reuse, 0x74 ;  /* 0x0000007495a27836 */ /* 0x040fe20000000000 */
[C---:B------:R-:W-:Y:S01]  /*0bc0*/  IADD3 R205, PT, PT, R149.reuse, 0x30, RZ ;  /* 0x0000003095cd7810 */ /* 0x040fe20007ffe0ff */
[C-C-:B------:R-:W-:Y:S01]  /*0bd0*/  IMAD R224, R149.reuse, UR7, R2.reuse ;  /* 0x0000000795e07c24 */ /* 0x140fe2000f8e0202 */
[----:B------:R-:W-:Y:S01]  /*0be0*/  IADD3 R215, PT, PT, R149, 0x24, RZ ;  /* 0x0000002495d77810 */ /* 0x000fe20007ffe0ff */
[----:B------:R-:W-:Y:S01]  /*0bf0*/  VIADD R237, R193, 0x64 ;  /* 0x00000064c1ed7836 */ /* 0x000fe20000000000 */
        /* <DEDUP_REMOVED lines=11> */
[C---:B------:R-:W-:Y:S01]  /*0cb0*/  VIADD R177, R193.reuse, 0x40 ;  /* 0x00000040c1b17836 */ /* 0x040fe20000000000 */
[C---:B------:R-:W-:Y:S01]  /*0cc0*/  IADD3 R191, PT, PT, R193.reuse, 0x78, RZ ;  /* 0x00000078c1bf7810 */ /* 0x040fe20007ffe0ff */
        /* <DEDUP_REMOVED lines=17> */
[----:B------:R-:W-:Y:S01]  /*0de0*/  IADD3 R151, PT, PT, R193, 0xc, RZ ;  /* 0x0000000cc1977810 */ /* 0x000fe20007ffe0ff */
[--C-:B------:R-:W-:Y:S01]  /*0df0*/  IMAD R192, R245, UR7, R2.reuse ;  /* 0x00000007f5c07c24 */ /* 0x100fe2000f8e0202 */
[-C--:B------:R-:W-:Y:S01]  /*0e00*/  LOP3.LUT R145, R145, R148.reuse, RZ, 0xfc, !PT ;  /* 0x0000009491917212 */ /* 0x080fe200078efcff */
[----:B------:R-:W-:Y:S01]  /*0e10*/  VIADD R149, R193, 0x4 ;  /* 0x00000004c1957836 */ /* 0x000fe20000000000 */
[-C--:B------:R-:W-:Y:S01]  /*0e20*/  LOP3.LUT R245, R19, R148.reuse, RZ, 0xfc, !PT ;  /* 0x0000009413f57212 */ /* 0x080fe200078efcff */
[--C-:B------:R-:W-:Y:S01]  /*0e30*/  IMAD R0, R193, UR7, R2.reuse ;  /* 0x00000007c1007c24 */ /* 0x100fe2000f8e0202 */
        /* <DEDUP_REMOVED lines=10> */
[----:B------:R-:W-:Y:S01]  /*0ee0*/  LOP3.LUT R25, R25, R148, RZ, 0xfc, !PT ;  /* 0x0000009419197212 */ /* 0x000fe200078efcff */
        /* <DEDUP_REMOVED lines=17> */
[----:B------:R-:W-:Y:S01]  /*1000*/  MOV R19, RZ ;  /* 0x000000ff00137202 */ /* 0x000fe20000000f00 */
[--C-:B------:R-:W-:Y:S01]  /*1010*/  IMAD R215, R215, UR7, R2.reuse ;  /* 0x00000007d7d77c24 */ /* 0x100fe2000f8e0202 */
[----:B------:R-:W-:Y:S01]  /*1020*/  LEA R249, R249, UR4, 0x1 ;  /* 0x00000004f9f97c11 */ /* 0x000fe2000f8e08ff */
        /* <DEDUP_REMOVED lines=36> */
[----:B------:R-:W-:-:S02]  /*1270*/  IMAD R189, R189, UR7, R2 ;  /* 0x00000007bdbd7c24 */ /* 0x000fc4000f8e0202 */
[--C-:B------:R-:W-:Y:S01]  /*1280*/  IMAD R188, R239, UR7, R2.reuse ;  /* 0x00000007efbc7c24 */ /* 0x100fe2000f8e0202 */
[----:B------:R-:W-:Y:S01]  /*1290*/  LEA R239, R21, UR4, 0x1 ;  /* 0x0000000415ef7c11 */ /* 0x000fe2000f8e08ff */
[--C-:B------:R-:W-:Y:S02]  /*12a0*/  IMAD R187, R187, UR7, R2.reuse ;  /* 0x00000007bbbb7c24 */ /* 0x100fe4000f8e0202 */
[--C-:B------:R-:W-:Y:S01]  /*12b0*/  IMAD R186, R237, UR7, R2.reuse ;  /* 0x00000007edba7c24 */ /* 0x100fe2000f8e0202 */
[----:B------:R-:W-:Y:S01]  /*12c0*/  LEA R237, R140, UR4, 0x1 ;  /* 0x000000048ced7c11 */ /* 0x000fe2000f8e08ff */
[--C-:B------:R-:W-:Y:S02]  /*12d0*/  IMAD R185, R185, UR7, R2.reuse ;  /* 0x00000007b9b97c24 */ /* 0x100fe4000f8e0202 */
        /* <DEDUP_REMOVED lines=12> */
[--C-:B------:R-:W-:Y:S02]  /*13a0*/  IMAD R176, R175, UR7, R2.reuse ;  /* 0x00000007afb07c24 */ /* 0x100fe4000f8e0202 */
[--C-:B------:R-:W-:Y:S02]  /*13b0*/  IMAD R171, R171, UR7, R2.reuse ;  /* 0x00000007abab7c24 */ /* 0x100fe4000f8e0202 */
[--C-:B------:R-:W-:Y:S02]  /*13c0*/  IMAD R170, R173, UR7, R2.reuse ;  /* 0x00000007adaa7c24 */ /* 0x100fe4000f8e0202 */
[--C-:B------:R-:W-:Y:S02]  /*13d0*/  IMAD R169, R169, UR7, R2.reuse ;  /* 0x00000007a9a97c24 */ /* 0x100fe4000f8e0202 */
[--C-:B------:R-:W-:Y:S02]  /*13e0*/  IMAD R168, R163, UR7, R2.reuse ;  /* 0x00000007a3a87c24 */ /* 0x100fe4000f8e0202 */
        /* <DEDUP_REMOVED lines=9> */
[----:B------:R-:W-:-:S07]  /*1480*/  IMAD R2, R149, UR7, R2 ;  /* 0x0000000795027c24 */ /* 0x000fce000f8e0202 */
.L_x_1:
[----:B------:R-:W1:Y:S02]  /*1490*/  LDC.64 R20, c[0x0][0x380] ;  /* 0x0000e000ff147b82 */ /* 0x000e640000000a00 */
[----:B-1----:R-:W-:-:S04]  /*14a0*/  IMAD.WIDE R142, R0, 0x2, R20 ;  /* 0x00000002008e7825 */ /* 0x002fc800078e0214 */
[--C-:B------:R-:W-:Y:S01]  /*14b0*/  IMAD.WIDE R22, R2, 0x2, R20.reuse ;  /* 0x0000000202167825 */ /* 0x100fe200078e0214 */
[----:B0-----:R-:W2:Y:S04]  /*14c0*/  LDG.E.U16 R147, desc[UR8][R142.64] ;  /* 0x000000088e937981 */ /* 0x001ea8000c1e1500 */
[----:B------:R0:W3:Y:S01]  /*14d0*/  LDG.E.U16 R146, desc[UR8][R22.64] ;  /* 0x0000000816927981 */ /* 0x0000e2000c1e1500 */
[----:B------:R-:W-:-:S04]  /*14e0*/  IMAD.WIDE R24, R3, 0x2, R20 ;  /* 0x0000000203187825 */ /* 0x000fc800078e0214 */
[--C-:B------:R-:W-:Y:S01]  /*14f0*/  IMAD.WIDE R174, R156, 0x2, R20.reuse ;  /* 0x000000029cae7825 */ /* 0x100fe200078e0214 */
[----:B------:R1:W4:Y:S03]  /*1500*/  LDG.E.U16 R173, desc[UR8][R24.64] ;  /* 0x0000000818ad7981 */ /* 0x000326000c1e1500 */
[--C-:B0-----:R-:W-:Y:S02]  /*1510*/  IMAD.WIDE R22, R157, 0x2, R20.reuse ;  /* 0x000000029d167825 */ /* 0x101fe400078e0214 */
[----:B------:R-:W5:Y:S04]  /*1520*/  LDG.E.U16 R174, desc[UR8][R174.64] ;  /* 0x00000008aeae7981 */ /* 0x000f68000c1e1500 */
[----:B------:R0:W5:Y:S01]  /*1530*/  LDG.E.U16 R175, desc[UR8][R22.64] ;  /* 0x0000000816af7981 */ /* 0x000162000c1e1500 */
[----:B-1----:R-:W-:-:S04]  /*1540*/  IMAD.WIDE R24, R158, 0x2, R20 ;  /* 0x000000029e187825 */ /* 0x002fc800078e0214 */
[--C-:B------:R-:W-:Y:S02]  /*1550*/  IMAD.WIDE R140, R159, 0x2, R20.reuse ;  /* 0x000000029f8c7825 */ /* 0x100fe400078e0214 */
[----:B------:R-:W5:Y:S02]  /*1560*/  LDG.E.U16 R24, desc[UR8][R24.64] ;  /* 0x0000000818187981 */ /* 0x000f64000c1e1500 */
[----:B------:R-:W-:-:S04]  /*1570*/  IMAD.WIDE R26, R164, 0x2, R20 ;  /* 0x00000002a41a7825 */ /* 0x000fc800078e0214 */
[--C-:B0-----:R-:W-:Y:S02]  /*1580*/  IMAD.WIDE R22, R165, 0x2, R20.reuse ;  /* 0x00000002a5167825 */ /* 0x101fe400078e0214 */
[----:B------:R-:W5:Y:S04]  /*1590*/  LDG.E.U16 R26, desc[UR8][R26.64] ;  /* 0x000000081a1a7981 */ /* 0x000f68000c1e1500 */
[----:B------:R0:W5:Y:S01]  /*15a0*/  LDG.E.U16 R25, desc[UR8][R140.64] ;  /* 0x000000088c197981 */ /* 0x000162000c1e1500 */
[----:B------:R-:W-:-:S03]  /*15b0*/  IMAD.WIDE R142, R168, 0x2, R20 ;  /* 0x00000002a88e7825 */ /* 0x000fc600078e0214 */
[----:B------:R1:W5:Y:S01]  /*15c0*/  LDG.E.U16 R27, desc[UR8][R22.64] ;  /* 0x00000008161b7981 */ /* 0x000362000c1e1500 */
[----:B0-----:R-:W-:-:S03]  /*15d0*/  IMAD.WIDE R140, R166, 0x2, R20 ;  /* 0x00000002a68c7825 */ /* 0x001fc600078e0214 */
[----:B------:R-:W5:Y:S01]  /*15e0*/  LDG.E.U16 R142, desc[UR8][R142.64] ;  /* 0x000000088e8e7981 */ /* 0x000f62000c1e1500 */
[----:B-1----:R-:W-:-:S03]  /*15f0*/  IMAD.WIDE R22, R167, 0x2, R20 ;  /* 0x00000002a7167825 */ /* 0x002fc600078e0214 */
[----:B------:R-:W5:Y:S01]  /*1600*/  LDG.E.U16 R140, desc[UR8][R140.64] ;  /* 0x000000088c8c7981 */ /* 0x000f62000c1e1500 */
[----:B------:R-:W-:-:S06]  /*1610*/  IMAD.WIDE R144, R170, 0x2, R20 ;  /* 0x00000002aa907825 */ /* 0x000fcc00078e0214 */
[----:B------:R-:W5:Y:S04]  /*1620*/  LDG.E.U16 R144, desc[UR8][R144.64] ;  /* 0x0000000890907981 */ /* 0x000f68000c1e1500 */
[----:B------:R0:W5:Y:S02]  /*1630*/  LDG.E.U16 R141, desc[UR8][R22.64] ;  /* 0x00000008168d7981 */ /* 0x000164000c1e1500 */
[----:B0-----:R-:W-:-:S05]  /*1640*/  IMAD.WIDE R22, R169, 0x2, R20 ;  /* 0x00000002a9167825 */ /* 0x001fca00078e0214 */
[----:B------:R0:W5:Y:S02]  /*1650*/  LDG.E.U16 R143, desc[UR8][R22.64] ;  /* 0x00000008168f7981 */ /* 0x000164000c1e1500 */
[----:B0-----:R-:W-:-:S05]  /*1660*/  IMAD.WIDE R22, R171, 0x2, R20 ;  /* 0x00000002ab167825 */ /* 0x001fca00078e0214 */
[----:B------:R0:W5:Y:S01]  /*1670*/  LDG.E.U16 R145, desc[UR8][R22.64] ;  /* 0x0000000816917981 */ /* 0x000162000c1e1500 */
[----:B------:R-:W-:-:S04]  /*1680*/  IMAD.WIDE R148, R178, 0x2, R20 ;  /* 0x00000002b2947825 */ /* 0x000fc800078e0214 */
[--C-:B------:R-:W-:Y:S02]  /*1690*/  IMAD.WIDE R150, R180, 0x2, R20.reuse ;  /* 0x00000002b4967825 */ /* 0x100fe400078e0214 */
[----:B------:R-:W5:Y:S02]  /*16a0*/  LDG.E.U16 R148, desc[UR8][R148.64] ;  /* 0x0000000894947981 */ /* 0x000f64000c1e1500 */
[--C-:B0-----:R-:W-:Y:S02]  /*16b0*/  IMAD.WIDE R22, R177, 0x2, R20.reuse ;  /* 0x00000002b1167825 */ /* 0x101fe400078e0214 */
[----:B------:R-:W5:Y:S02]  /*16c0*/  LDG.E.U16 R150, desc[UR8][R150.64] ;  /* 0x0000000896967981 */ /* 0x000f64000c1e1500 */
[----:B------:R-:W-:-:S04]  /*16d0*/  IMAD.WIDE R152, R182, 0x2, R20 ;  /* 0x00000002b6987825 */ /* 0x000fc800078e0214 */
[--C-:B------:R-:W-:Y:S02]  /*16e0*/  IMAD.WIDE R154, R184, 0x2, R20.reuse ;  /* 0x00000002b89a7825 */ /* 0x100fe400078e0214 */
[----:B------:R-:W5:Y:S02]  /*16f0*/  LDG.E.U16 R152, desc[UR8][R152.64] ;  /* 0x0000000898987981 */ /* 0x000f64000c1e1500 */
[--C-:B------:R-:W-:Y:S02]  /*1700*/  IMAD.WIDE R160, R186, 0x2, R20.reuse ;  /* 0x00000002baa07825 */ /* 0x100fe400078e0214 */
[----:B------:R-:W5:Y:S02]  /*1710*/  LDG.E.U16 R154, desc[UR8][R154.64] ;  /* 0x000000089a9a7981 */ /* 0x000f64000c1e1500 */
[--C-:B------:R-:W-:Y:S02]  /*1720*/  IMAD.WIDE R162, R188, 0x2, R20.reuse ;  /* 0x00000002bca27825 */ /* 0x100fe400078e0214 */
[----:B------:R-:W5:Y:S04]  /*1730*/  LDG.E.U16 R160, desc[UR8][R160.64] ;  /* 0x00000008a0a07981 */ /* 0x000f68000c1e1500 */
[----:B------:R-:W5:Y:S04]  /*1740*/  LDG.E.U16 R162, desc[UR8][R162.64] ;  /* 0x00000008a2a27981 */ /* 0x000f68000c1e1500 */
[----:B--2---:R-:W-:Y:S04]  /*1750*/  STS.U16 [R249], R147 ;  /* 0x00000093f9007388 */ /* 0x004fe80000000400 */
[----:B---3--:R0:W-:Y:S02]  /*1760*/  STS.U16 [R248], R146 ;  /* 0x00000092f8007388 */ /* 0x0081e40000000400 */
[----:B0-----:R-:W-:-:S06]  /*1770*/  IMAD.WIDE R146, R176, 0x2, R20 ;  /* 0x00000002b0927825 */ /* 0x001fcc00078e0214 */
[----:B------:R-:W2:Y:S04]  /*1780*/  LDG.E.U16 R146, desc[UR8][R146.64] ;  /* 0x0000000892927981 */ /* 0x000ea8000c1e1500 */
[----:B------:R0:W3:Y:S02]  /*1790*/  LDG.E.U16 R147, desc[UR8][R22.64] ;  /* 0x0000000816937981 */ /* 0x0000e4000c1e1500 */
[----:B0-----:R-:W-:-:S05]  /*17a0*/  IMAD.WIDE R22, R179, 0x2, R20 ;  /* 0x00000002b3167825 */ /* 0x001fca00078e0214 */
        /* <DEDUP_REMOVED lines=13> */
[----:B0-----:R-:W-:-:S04]  /*1880*/  IMAD.WIDE R22, R191, 0x2, R20 ;  /* 0x00000002bf167825 */ /* 0x001fc800078e0214 */
[----:B------:R-:W-:Y:S01]  /*1890*/  IMAD.WIDE R20, R192, 0x2, R20 ;  /* 0x00000002c0147825 */ /* 0x000fe200078e0214 */
[----:B------:R-:W3:Y:S04]  /*18a0*/  LDG.E.U16 R250, desc[UR8][R22.64] ;  /* 0x0000000816fa7981 */ /* 0x000ee8000c1e1500 */
[----:B------:R0:W3:Y:S02]  /*18b0*/  LDG.E.U16 R251, desc[UR8][R20.64] ;  /* 0x0000000814fb7981 */ /* 0x0000e4000c1e1500 */
[----:B0-----:R-:W0:Y:S02]  /*18c0*/  LDC.64 R20, c[0x0][0x388] ;  /* 0x0000e200ff147b82 */ /* 0x001e240000000a00 */
[----:B----4-:R-:W-:Y:S04]  /*18d0*/  STS.U16 [R247], R173 ;  /* 0x000000adf7007388 */ /* 0x010fe80000000400 */
[----:B-----5:R-:W-:Y:S04]  /*18e0*/  STS.U16 [R246], R174 ;  /* 0x000000aef6007388 */ /* 0x020fe80000000400 */
[----:B------:R1:W-:Y:S01]  /*18f0*/  STS.U16 [R249+0x400], R175 ;  /* 0x000400aff9007388 */ /* 0x0003e20000000400 */
[----:B0-----:R-:W-:-:S04]  /*1900*/  IMAD.WIDE R22, R224, 0x2, R20 ;  /* 0x00000002e0167825 */ /* 0x001fc800078e0214 */
[--C-:B-1----:R-:W-:Y:S02]  /*1910*/  IMAD.WIDE R174, R223, 0x2, R20.reuse ;  /* 0x00000002dfae7825 */ /* 0x102fe400078e0214 */
[----:B------:R-:W4:Y:S04]  /*1920*/  LDG.E.U16 R22, desc[UR8][R22.64] ;  /* 0x0000000816167981 */ /* 0x000f28000c1e1500 */
[----:B------:R0:W5:Y:S04]  /*1930*/  LDG.E.U16 R23, desc[UR8][R174.64] ;  /* 0x00000008ae177981 */ /* 0x000168000c1e1500 */
[----:B------:R-:W-:Y:S04]  /*1940*/  STS.U16 [R245], R24 ;  /* 0x00000018f5007388 */ /* 0x000fe80000000400 */
[----:B------:R1:W-:Y:S04]  /*1950*/  STS.U16 [R244], R25 ;  /* 0x00000019f4007388 */ /* 0x0003e80000000400 */
[----:B------:R-:W-:Y:S04]  /*1960*/  STS.U16 [R243], R26 ;  /* 0x0000001af3007388 */ /* 0x000fe80000000400 */
[----:B------:R-:W-:Y:S04]  /*1970*/  STS.U16 [R249+0x800], R27 ;  /* 0x0008001bf9007388 */ /* 0x000fe80000000400 */
[----:B------:R-:W-:Y:S04]  /*1980*/  STS.U16 [R242], R140 ;  /* 0x0000008cf2007388 */ /* 0x000fe80000000400 */
[----:B------:R-:W-:Y:S04]  /*1990*/  STS.U16 [R241], R141 ;  /* 0x0000008df1007388 */ /* 0x000fe80000000400 */
[----:B------:R0:W-:Y:S04]  /*19a0*/  STS.U16 [R240], R142 ;  /* 0x0000008ef0007388 */ /* 0x0001e80000000400 */
[----:B------:R0:W-:Y:S04]  /*19b0*/  STS.U16 [R249+0xc00], R143 ;  /* 0x000c008ff9007388 */ /* 0x0001e80000000400 */
[----:B------:R-:W-:Y:S04]  /*19c0*/  STS.U16 [R239], R144 ;  /* 0x00000090ef007388 */ /* 0x000fe80000000400 */
[----:B------:R-:W-:Y:S01]  /*19d0*/  STS.U16 [R238], R145 ;  /* 0x00000091ee007388 */ /* 0x000fe20000000400 */
[----:B-1----:R-:W-:-:S05]  /*19e0*/  IMAD.WIDE R24, R216, 0x2, R20 ;  /* 0x00000002d8187825 */ /* 0x002fca00078e0214 */
[----:B0-----:R0:W5:Y:S01]  /*19f0*/  LDG.E.U16 R142, desc[UR8][R24.64] ;  /* 0x00000008188e7981 */ /* 0x001162000c1e1500 */
[----:B------:R-:W-:-:S04]  /*1a00*/  IMAD.WIDE R26, R217, 0x2, R20 ;  /* 0x00000002d91a7825 */ /* 0x000fc800078e0214 */
[--C-:B------:R-:W-:Y:S01]  /*1a10*/  IMAD.WIDE R174, R221, 0x2, R20.reuse ;  /* 0x00000002ddae7825 */ /* 0x100fe200078e0214 */
[----:B------:R-:W5:Y:S03]  /*1a20*/  LDG.E.U16 R143, desc[UR8][R26.64] ;  /* 0x000000081a8f7981 */ /* 0x000f66000c1e1500 */
[--C-:B0-----:R-:W-:Y:S02]  /*1a30*/  IMAD.WIDE R24, R213, 0x2, R20.reuse ;  /* 0x00000002d5187825 */ /* 0x101fe400078e0214 */
[----:B------:R-:W5:Y:S04]  /*1a40*/  LDG.E.U16 R174, desc[UR8][R174.64] ;  /* 0x00000008aeae7981 */ /* 0x000f68000c1e1500 */
[----:B--2---:R-:W-:Y:S04]  /*1a50*/  STS.U16 [R237], R146 ;  /* 0x00000092ed007388 */ /* 0x004fe80000000400 */
[----:B---3--:R-:W-:Y:S04]  /*1a60*/  STS.U16 [R249+0x1000], R147 ;  /* 0x00100093f9007388 */ /* 0x008fe80000000400 */
[----:B------:R-:W-:Y:S04]  /*1a70*/  STS.U16 [R236], R148 ;  /* 0x00000094ec007388 */ /* 0x000fe80000000400 */
[----:B------:R-:W-:Y:S04]  /*1a80*/  STS.U16 [R235], R149 ;  /* 0x00000095eb007388 */ /* 0x000fe80000000400 */
[----:B------:R-:W-:Y:S04]  /*1a90*/  STS.U16 [R234], R150 ;  /* 0x00000096ea007388 */ /* 0x000fe80000000400 */
[----:B------:R-:W-:Y:S04]  /*1aa0*/  STS.U16 [R249+0x1400], R151 ;  /* 0x00140097f9007388 */ /* 0x000fe80000000400 */
[----:B------:R-:W-:Y:S04]  /*1ab0*/  STS.U16 [R233], R152 ;  /* 0x00000098e9007388 */ /* 0x000fe80000000400 */
[----:B------:R0:W-:Y:S04]  /*1ac0*/  STS.U16 [R232], R153 ;  /* 0x00000099e8007388 */ /* 0x0001e80000000400 */
[----:B------:R-:W-:Y:S04]  /*1ad0*/  STS.U16 [R231], R154 ;  /* 0x0000009ae7007388 */ /* 0x000fe80000000400 */
[----:B------:R-:W-:Y:S04]  /*1ae0*/  STS.U16 [R249+0x1800], R155 ;  /* 0x0018009bf9007388 */ /* 0x000fe80000000400 */
[----:B------:R-:W-:Y:S04]  /*1af0*/  STS.U16 [R230], R160 ;  /* 0x000000a0e6007388 */ /* 0x000fe80000000400 */
[----:B------:R1:W-:Y:S04]  /*1b00*/  STS.U16 [R229], R161 ;  /* 0x000000a1e5007388 */ /* 0x0003e80000000400 */
[----:B------:R-:W-:Y:S01]  /*1b10*/  STS.U16 [R228], R162 ;  /* 0x000000a2e4007388 */ /* 0x000fe20000000400 */
[----:B0-----:R-:W-:-:S06]  /*1b20*/  IMAD.WIDE R152, R219, 0x2, R20 ;  /* 0x00000002db987825 */ /* 0x001fcc00078e0214 */
[----:B------:R-:W2:Y:S04]  /*1b30*/  LDG.E.U16 R152, desc[UR8][R152.64] ;  /* 0x0000000898987981 */ /* 0x000ea8000c1e1500 */
[----:B------:R0:W-:Y:S01]  /*1b40*/  STS.U16 [R249+0x1c00], R163 ;  /* 0x001c00a3f9007388 */ /* 0x0001e20000000400 */
[----:B-1----:R-:W-:-:S06]  /*1b50*/  IMAD.WIDE R160, R222, 0x2, R20 ;  /* 0x00000002dea07825 */ /* 0x002fcc00078e0214 */
[----:B------:R-:W3:Y:S04]  /*1b60*/  LDG.E.U16 R160, desc[UR8][R160.64] ;  /* 0x00000008a0a07981 */ /* 0x000ee8000c1e1500 */
[----:B0-----:R-:W2:Y:S04]  /*1b70*/  LDG.E.U16 R163, desc[UR8][R24.64] ;  /* 0x0000000818a37981 */ /* 0x001ea8000c1e1500 */
[----:B------:R-:W-:Y:S04]  /*1b80*/  STS.U16 [R227], R172 ;  /* 0x000000ace3007388 */ /* 0x000fe80000000400 */
[----:B------:R-:W-:Y:S04]  /*1b90*/  STS.U16 [R226], R250 ;  /* 0x000000fae2007388 */ /* 0x000fe80000000400 */
[----:B------:R-:W-:Y:S04]  /*1ba0*/  STS.U16 [R225], R251 ;  /* 0x000000fbe1007388 */ /* 0x000fe80000000400 */
[----:B----4-:R-:W-:Y:S04]  /*1bb0*/  STS.U16 [R249+0x2000], R22 ;  /* 0x00200016f9007388 */ /* 0x010fe80000000400 */
[----:B-----5:R0:W-:Y:S02]  /*1bc0*/  STS.U16 [R248+0x2000], R23 ;  /* 0x00200017f8007388 */ /* 0x0201e40000000400 */
[----:B0-----:R-:W-:-:S05]  /*1bd0*/  IMAD.WIDE R22, R209, 0x2, R20 ;  /* 0x00000002d1167825 */ /* 0x001fca00078e0214 */
[----:B------:R0:W4:Y:S02]  /*1be0*/  LDG.E.U16 R154, desc[UR8][R22.64] ;  /* 0x00000008169a7981 */ /* 0x000124000c1e1500 */
[----:B0-----:R-:W-:-:S05]  /*1bf0*/  IMAD.WIDE R22, R208, 0x2, R20 ;  /* 0x00000002d0167825 */ /* 0x001fca00078e0214 */
[----:B------:R0:W5:Y:S02]  /*1c00*/  LDG.E.U16 R153, desc[UR8][R22.64] ;  /* 0x0000000816997981 */ /* 0x000164000c1e1500 */
[----:B0-----:R-:W-:-:S05]  /*1c10*/  IMAD.WIDE R22, R207, 0x2, R20 ;  /* 0x00000002cf167825 */ /* 0x001fca00078e0214 */
[----:B------:R0:W5:Y:S02]  /*1c20*/  LDG.E.U16 R151, desc[UR8][R22.64] ;  /* 0x0000000816977981 */ /* 0x000164000c1e1500 */
[----:B0-----:R-:W-:-:S05]  /*1c30*/  IMAD.WIDE R22, R206, 0x2, R20 ;  /* 0x00000002ce167825 */ /* 0x001fca00078e0214 */
[----:B------:R0:W5:Y:S02]  /*1c40*/  LDG.E.U16 R150, desc[UR8][R22.64] ;  /* 0x0000000816967981 */ /* 0x000164000c1e1500 */
[----:B0-----:R-:W-:-:S05]  /*1c50*/  IMAD.WIDE R22, R205, 0x2, R20 ;  /* 0x00000002cd167825 */ /* 0x001fca00078e0214 */
[----:B------:R0:W5:Y:S02]  /*1c60*/  LDG.E.U16 R149, desc[UR8][R22.64] ;  /* 0x0000000816957981 */ /* 0x000164000c1e1500 */
[----:B0-----:R-:W-:-:S05]  /*1c70*/  IMAD.WIDE R22, R204, 0x2, R20 ;  /* 0x00000002cc167825 */ /* 0x001fca00078e0214 */
[----:B------:R0:W5:Y:S01]  /*1c80*/  LDG.E.U16 R148, desc[UR8][R22.64] ;  /* 0x0000000816947981 */ /* 0x000162000c1e1500 */
[----:B------:R-:W-:-:S04]  /*1c90*/  IMAD.WIDE R24, R211, 0x2, R20 ;  /* 0x00000002d3187825 */ /* 0x000fc800078e0214 */
[--C-:B------:R-:W-:Y:S01]  /*1ca0*/  IMAD.WIDE R140, R220, 0x2, R20.reuse ;  /* 0x00000002dc8c7825 */ /* 0x100fe200078e0214 */
[----:B------:R-:W4:Y:S03]  /*1cb0*/  LDG.E.U16 R161, desc[UR8][R24.64] ;  /* 0x0000000818a17981 */ /* 0x000f26000c1e1500 */
[--C-:B0-----:R-:W-:Y:S01]  /*1cc0*/  IMAD.WIDE R22, R203, 0x2, R20.reuse ;  /* 0x00000002cb167825 */ /* 0x101fe200078e0214 */
[----:B------:R-:W2:Y:S04]  /*1cd0*/  LDG.E.U16 R175, desc[UR8][R140.64] ;  /* 0x000000088caf7981 */ /* 0x000ea8000c1e1500 */
[----:B------:R0:W5:Y:S01]  /*1ce0*/  LDG.E.U16 R147, desc[UR8][R22.64] ;  /* 0x0000000816937981 */ /* 0x000162000c1e1500 */
[----:B------:R-:W-:-:S04]  /*1cf0*/  IMAD.WIDE R144, R218, 0x2, R20 ;  /* 0x00000002da907825 */ /* 0x000fc800078e0214 */
[--C-:B------:R-:W-:Y:S02]  /*1d00*/  IMAD.WIDE R26, R214, 0x2, R20.reuse ;  /* 0x00000002d61a7825 */ /* 0x100fe400078e0214 */
[----:B------:R-:W4:Y:S02]  /*1d10*/  LDG.E.U16 R144, desc[UR8][R144.64] ;  /* 0x0000000890907981 */ /* 0x000f24000c1e1500 */
[--C-:B0-----:R-:W-:Y:S02]  /*1d20*/  IMAD.WIDE R22, R202, 0x2, R20.reuse ;  /* 0x00000002ca167825 */ /* 0x101fe400078e0214 */
[----:B------:R0:W5:Y:S02]  /*1d30*/  LDG.E.U16 R172, desc[UR8][R26.64] ;  /* 0x000000081aac7981 */ /* 0x000164000c1e1500 */
[--C-:B------:R-:W-:Y:S02]  /*1d40*/  IMAD.WIDE R24, R210, 0x2, R20.reuse ;  /* 0x00000002d2187825 */ /* 0x100fe400078e0214 */
[----:B------:R1:W5:Y:S02]  /*1d50*/  LDG.E.U16 R146, desc[UR8][R22.64] ;  /* 0x0000000816927981 */ /* 0x000364000c1e1500 */
[----:B------:R-:W-:-:S02]  /*1d60*/  IMAD.WIDE R140, R215, 0x2, R20 ;  /* 0x00000002d78c7825 */ /* 0x000fc400078e0214 */
[----:B------:R1:W5:Y:S02]  /*1d70*/  LDG.E.U16 R155, desc[UR8][R24.64] ;  /* 0x00000008189b7981 */ /* 0x000364000c1e1500 */
[--C-:B0-----:R-:W-:Y:S02]  /*1d80*/  IMAD.WIDE R26, R212, 0x2, R20.reuse ;  /* 0x00000002d41a7825 */ /* 0x101fe400078e0214 */
[----:B------:R-:W5:Y:S02]  /*1d90*/  LDG.E.U16 R173, desc[UR8][R140.64] ;  /* 0x000000088cad7981 */ /* 0x000f64000c1e1500 */
[--C-:B-1----:R-:W-:Y:S02]  /*1da0*/  IMAD.WIDE R22, R201, 0x2, R20.reuse ;  /* 0x00000002c9167825 */ /* 0x102fe400078e0214 */
[----:B------:R0:W5:Y:S02]  /*1db0*/  LDG.E.U16 R162, desc[UR8][R26.64] ;  /* 0x000000081aa27981 */ /* 0x000164000c1e1500 */
[----:B------:R-:W-:-:S02]  /*1dc0*/  IMAD.WIDE R24, R200, 0x2, R20 ;  /* 0x00000002c8187825 */ /* 0x000fc400078e0214 */
[----:B------:R1:W5:Y:S04]  /*1dd0*/  LDG.E.U16 R145, desc[UR8][R22.64] ;  /* 0x0000000816917981 */ /* 0x000368000c1e1500 */
[----:B------:R-:W5:Y:S01]  /*1de0*/  LDG.E.U16 R24, desc[UR8][R24.64] ;  /* 0x0000000818187981 */ /* 0x000f62000c1e1500 */
[----:B0-----:R-:W-:-:S04]  /*1df0*/  IMAD.WIDE R26, R198, 0x2, R20 ;  /* 0x00000002c61a7825 */ /* 0x001fc800078e0214 */
[--C-:B-1----:R-:W-:Y:S02]  /*1e00*/  IMAD.WIDE R22, R199, 0x2, R20.reuse ;  /* 0x00000002c7167825 */ /* 0x102fe400078e0214 */
[----:B------:R-:W5:Y:S04]  /*1e10*/  LDG.E.U16 R26, desc[UR8][R26.64] ;  /* 0x000000081a1a7981 */ /* 0x000f68000c1e1500 */
[----:B------:R0:W5:Y:S01]  /*1e20*/  LDG.E.U16 R25, desc[UR8][R22.64] ;  /* 0x0000000816197981 */ /* 0x000162000c1e1500 */
[----:B------:R-:W-:-:S06]  /*1e30*/  IMAD.WIDE R140, R196, 0x2, R20 ;  /* 0x00000002c48c7825 */ /* 0x000fcc00078e0214 */
[----:B------:R-:W5:Y:S01]  /*1e40*/  LDG.E.U16 R140, desc[UR8][R140.64] ;  /* 0x000000088c8c7981 */ /* 0x000f62000c1e1500 */
[----:B0-----:R-:W-:-:S05]  /*1e50*/  IMAD.WIDE R22, R197, 0x2, R20 ;  /* 0x00000002c5167825 */ /* 0x001fca00078e0214 */
[----:B------:R0:W5:Y:S02]  /*1e60*/  LDG.E.U16 R27, desc[UR8][R22.64] ;  /* 0x00000008161b7981 */ /* 0x000164000c1e1500 */
[----:B0-----:R-:W-:-:S05]  /*1e70*/  IMAD.WIDE R22, R195, 0x2, R20 ;  /* 0x00000002c3167825 */ /* 0x001fca00078e0214 */
[----:B------:R0:W5:Y:S02]  /*1e80*/  LDG.E.U16 R141, desc[UR8][R22.64] ;  /* 0x00000008168d7981 */ /* 0x000164000c1e1500 */
[----:B0-----:R-:W-:-:S04]  /*1e90*/  IMAD.WIDE R22, R194, 0x2, R20 ;  /* 0x00000002c2167825 */ /* 0x001fc800078e0214 */
[----:B------:R-:W-:Y:S02]  /*1ea0*/  IMAD.WIDE R20, R193, 0x2, R20 ;  /* 0x00000002c1147825 */ /* 0x000fe400078e0214 */
[----:B------:R-:W5:Y:S04]  /*1eb0*/  LDG.E.U16 R22, desc[UR8][R22.64] ;  /* 0x0000000816167981 */ /* 0x000f68000c1e1500 */
[----:B------:R0:W5:Y:S02]  /*1ec0*/  LDG.E.U16 R252, desc[UR8][R20.64] ;  /* 0x0000000814fc7981 */ /* 0x000164000c1e1500 */
[----:B0-----:R-:W0:Y:S01]  /*1ed0*/  S2R R21, SR_LANEID ;  /* 0x0000000000157919 */ /* 0x001e220000000000 */
[----:B------:R-:W1:Y:S01]  /*1ee0*/  S2UR UR6, SR_CgaCtaId ;  /* 0x00000000000679c3 */ /* 0x000e620000008800 */
[----:B------:R-:W0:Y:S01]  /*1ef0*/  S2R R251, SR_TID.Z ;  /* 0x0000000000fb7919 */ /* 0x000e220000002300 */
[----:B------:R-:W-:Y:S01]  /*1f00*/  UMOV UR4, 0x400 ;  /* 0x0000040000047882 */ /* 0x000fe20000000000 */
[----:B---3--:R3:W-:Y:S01]  /*1f10*/  STS.U16 [R247+0x2000], R160 ;  /* 0x002000a0f7007388 */ /* 0x0087e20000000400 */
[----:B-1----:R-:W-:Y:S01]  /*1f20*/  ULEA UR4, UR6, UR4, 0x18 ;  /* 0x0000000406047291 */ /* 0x002fe2000f8ec0ff */
[----:B0-----:R-:W-:-:S02]  /*1f30*/  SHF.R.U32.HI R250, RZ, 0x3, R21 ;  /* 0x00000003fffa7819 */ /* 0x001fc40000011615 */
[----:B------:R-:W-:Y:S02]  /*1f40*/  LOP3.LUT R20, R21, 0x7, RZ, 0xc0, !PT ;  /* 0x0000000715147812 */ /* 0x000fe400078ec0ff */
[----:B------:R-:W-:Y:S01]  /*1f50*/  SHF.R.U32.HI R23, RZ, 0x4, R21 ;  /* 0x00000004ff177819 */ /* 0x000fe20000011615 */
[C---:B------:R-:W-:Y:S01]  /*1f60*/  IMAD.SHL.U32 R21, R250.reuse, 0x8, RZ ;  /* 0x00000008fa157824 */ /* 0x040fe200078e00ff */
[----:B------:R-:W-:Y:S01]  /*1f70*/  LEA R251, R251, UR4, 0xc ;  /* 0x00000004fbfb7c11 */ /* 0x000fe2000f8e60ff */
[----:B------:R-:W-:Y:S01]  /*1f80*/  IMAD.SHL.U32 R250, R250, 0x8, RZ ;  /* 0x00000008fafa7824 */ /* 0x000fe200078e00ff */
[----:B---3--:R-:W-:Y:S02]  /*1f90*/  LEA R160, R23, R20, 0x3 ;  /* 0x0000001417a07211 */ /* 0x008fe400078e18ff */
[----:B------:R-:W-:Y:S01]  /*1fa0*/  LOP3.LUT R21, R21, 0x8, R20, 0xe2, !PT ;  /* 0x0000000815157812 */ /* 0x000fe200078ee214 */
[----:B------:R-:W-:Y:S01]  /*1fb0*/  IMAD.SHL.U32 R20, R23, 0x8, RZ ;  /* 0x0000000817147824 */ /* 0x000fe200078e00ff */
[----:B------:R-:W-:Y:S01]  /*1fc0*/  LOP3.LUT R250, R250, 0x8, RZ, 0xe2, !PT ;  /* 0x00000008fafa7812 */ /* 0x000fe200078ee2ff */
[----:B------:R0:W-:Y:S02]  /*1fd0*/  STS.U16 [R246+0x2000], R174 ;  /* 0x002000aef6007388 */ /* 0x0001e40000000400 */
[----:B------:R-:W-:-:S02]  /*1fe0*/  IMAD R20, R21, 0x10, R20 ;  /* 0x0000001015147824 */ /* 0x000fc400078e0214 */
[C---:B------:R-:W-:Y:S01]  /*1ff0*/  VIADD R21, R251.reuse, 0x400 ;  /* 0x00000400fb157836 */ /* 0x040fe20000000000 */
[----:B------:R-:W-:Y:S01]  /*2000*/  LEA R250, R160, R250, 0x4 ;  /* 0x000000faa0fa7211 */ /* 0x000fe200078e20ff */
[C---:B------:R-:W-:Y:S02]  /*2010*/  VIADD R23, R251.reuse, 0xc00 ;  /* 0x00000c00fb177836 */ /* 0x040fe40000000000 */
[C---:B------:R-:W-:Y:S01]  /*2020*/  IMAD.U32 R160, R20.reuse, 0x2, R21 ;  /* 0x0000000214a07824 */ /* 0x040fe200078e0015 */
[----:B------:R-:W-:Y:S02]  /*2030*/  IADD3 R21, PT, PT, R251, 0x800, RZ ;  /* 0x00000800fb157810 */ /* 0x000fe40007ffe0ff */
[C---:B0-----:R-:W-:Y:S02]  /*2040*/  LEA R174, R20.reuse, R251, 0x1 ;  /* 0x000000fb14ae7211 */ /* 0x041fe400078e08ff */
[----:B------:R-:W0:Y:S02]  /*2050*/  S2R R251, SR_TID.Y ;  /* 0x0000000000fb7919 */ /* 0x000e240000002200 */
[----:B0-----:R-:W-:Y:S01]  /*2060*/  LEA R251, R251, UR4, 0xc ;  /* 0x00000004fbfb7c11 */ /* 0x001fe2000f8e60ff */
[----:B--2---:R-:W-:Y:S04]  /*2070*/  STS.U16 [R249+0x2400], R175 ;  /* 0x002400aff9007388 */ /* 0x004fe80000000400 */
[----:B------:R0:W-:Y:S04]  /*2080*/  STS.U16 [R245+0x2000], R152 ;  /* 0x00200098f5007388 */ /* 0x0001e80000000400 */
[----:B----4-:R1:W-:Y:S04]  /*2090*/  STS.U16 [R244+0x2000], R144 ;  /* 0x00200090f4007388 */ /* 0x0103e80000000400 */
[----:B------:R-:W-:Y:S04]  /*20a0*/  STS.U16 [R243+0x2000], R143 ;  /* 0x0020008ff3007388 */ /* 0x000fe80000000400 */
[----:B------:R-:W-:Y:S04]  /*20b0*/  STS.U16 [R249+0x2800], R142 ;  /* 0x0028008ef9007388 */ /* 0x000fe80000000400 */
[----:B-----5:R-:W-:Y:S04]  /*20c0*/  STS.U16 [R242+0x2000], R173 ;  /* 0x002000adf2007388 */ /* 0x020fe80000000400 */
[----:B------:R-:W-:Y:S04]  /*20d0*/  STS.U16 [R241+0x2000], R172 ;  /* 0x002000acf1007388 */ /* 0x000fe80000000400 */
        /* <DEDUP_REMOVED lines=14> */
[----:B------:R2:W-:Y:S04]  /*21c0*/  STS.U16 [R230+0x2000], R25 ;  /* 0x00200019e6007388 */ /* 0x0005e80000000400 */
[----:B------:R-:W-:Y:S04]  /*21d0*/  STS.U16 [R229+0x2000], R26 ;  /* 0x0020001ae5007388 */ /* 0x000fe80000000400 */
[----:B------:R-:W-:Y:S04]  /*21e0*/  STS.U16 [R228+0x2000], R27 ;  /* 0x0020001be4007388 */ /* 0x000fe80000000400 */
[----:B------:R3:W-:Y:S04]  /*21f0*/  STS.U16 [R249+0x3c00], R140 ;  /* 0x003c008cf9007388 */ /* 0x0007e80000000400 */
[----:B------:R-:W-:Y:S04]  /*2200*/  STS.U16 [R227+0x2000], R141 ;  /* 0x0020008de3007388 */ /* 0x000fe80000000400 */
[----:B------:R-:W-:Y:S04]  /*2210*/  STS.U16 [R226+0x2000], R22 ;  /* 0x00200016e2007388 */ /* 0x000fe80000000400 */
[----:B------:R-:W-:Y:S01]  /*2220*/  STS.U16 [R225+0x2000], R252 ;  /* 0x002000fce1007388 */ /* 0x000fe20000000400 */
[----:B------:R-:W-:Y:S01]  /*2230*/  BAR.SYNC.DEFER_BLOCKING 0x0 ;  /* 0x0000000000007b1d */ /* 0x000fe20000010000 */
[----:B0-----:R-:W-:-:S02]  /*2240*/  IMAD.U32 R152, R20, 0x2, R21 ;  /* 0x0000000214987824 */ /* 0x001fc400078e0015 */
[----:B------:R-:W-:Y:S02]  /*2250*/  VIADD R21, R251, 0x2000 ;  /* 0x00002000fb157836 */ /* 0x000fe40000000000 */
[----:B------:R-:W-:-:S03]  /*2260*/  IMAD.U32 R20, R20, 0x2, R23 ;  /* 0x0000000214147824 */ /* 0x000fc600078e0017 */
[----:B-1----:R-:W-:Y:S01]  /*2270*/  LEA R144, R250, R21, 0x1 ;  /* 0x00000015fa907211 */ /* 0x002fe200078e08ff */
[----:B------:R-:W-:Y:S05]  /*2280*/  LDSM.16.M88.4 R172, [R174] ;  /* 0x00000000aeac783b */ /* 0x000fea0000000200 */
[----:B------:R-:W0:Y:S04]  /*2290*/  LDSM.16.M88.4 R144, [R144] ;  /* 0x000000009090783b */ /* 0x000e280000000200 */
[----:B------:R-:W1:Y:S04]  /*22a0*/  LDSM.16.M88.4 R160, [R160] ;  /* 0x00000000a0a0783b */ /* 0x000e680000000200 */
[----:B------:R-:W4:Y:S04]  /*22b0*/  LDSM.16.M88.4 R152, [R152] ;  /* 0x000000009898783b */ /* 0x000f280000000200 */
[----:B------:R-:W5:Y:S01]  /*22c0*/  LDSM.16.M88.4 R20, [R20] ;  /* 0x000000001414783b */ /* 0x000f620000000200 */
[----:B--2---:R-:W-:-:S04]  /*22d0*/  VIADD R25, R251, 0x2400 ;  /* 0x00002400fb197836 */ /* 0x004fc80000000000 */
[----:B------:R-:W-:Y:S01]  /*22e0*/  IMAD.U32 R148, R250, 0x2, R25 ;  /* 0x00000002fa947824 */ /* 0x000fe200078e0019 */
[----:B------:R-:W-:-:S05]  /*22f0*/  IADD3 R25, PT, PT, R251, 0x2800, RZ ;  /* 0x00002800fb197810 */ /* 0x000fca0007ffe0ff */
[----:B---3--:R-:W-:Y:S01]  /*2300*/  IMAD.U32 R140, R250, 0x2, R25 ;  /* 0x00000002fa8c7824 */ /* 0x008fe200078e0019 */
[----:B------:R-:W-:Y:S01]  /*2310*/  LDSM.16.M88.4 R148, [R148] ;  /* 0x000000009494783b */ /* 0x000fe20000000200 */
[----:B------:R-:W-:-:S04]  /*2320*/  VIADD R27, R251, 0x2c00 ;  /* 0x00002c00fb1b7836 */ /* 0x000fc80000000000 */
[----:B------:R-:W2:Y:S01]  /*2330*/  LDSM.16.M88.4 R140, [R140] ;  /* 0x000000008c8c783b */ /* 0x000ea20000000200 */
[----:B------:R-:W-:-:S06]  /*2340*/  LEA R27, R250, R27, 0x1 ;  /* 0x0000001bfa1b7211 */ /* 0x000fcc00078e08ff */
[----:B------:R-:W3:Y:S01]  /*2350*/  LDSM.16.M88.4 R24, [R27] ;  /* 0x000000001b18783b */ /* 0x000ee20000000200 */
[-C--:B0-----:R-:W-:Y:S08]  /*2360*/  HMMA.16816.F32 R136, R172, R144.reuse, R136 ;  /* 0x00000090ac88723c */ /* 0x081ff00000001888 */
[-C--:B-1----:R-:W-:Y:S08]  /*2370*/  HMMA.16816.F32 R12, R160, R144.reuse, R12 ;  /* 0x00000090a00c723c */ /* 0x082ff0000000180c */
[-C--:B----4-:R-:W-:Y:S08]  /*2380*/  HMMA.16816.F32 R8, R152, R144.reuse, R8 ;  /* 0x000000909808723c */ /* 0x090ff00000001808 */
[----:B-----5:R-:W-:Y:S01]  /*2390*/  HMMA.16816.F32 R4, R20, R144, R4 ;  /* 0x000000901404723c */ /* 0x020fe20000001804 */
[----:B------:R-:W0:Y:S01]  /*23a0*/  S2R R145, SR_LANEID ;  /* 0x0000000000917919 */ /* 0x000e220000000000 */
[----:B------:R-:W1:Y:S06]  /*23b0*/  S2R R144, SR_TID.Z ;  /* 0x0000000000907919 */ /* 0x000e6c0000002300 */
[----:B--2---:R-:W-:Y:S01]  /*23c0*/  HMMA.16816.F32 R120, R172, R140, R120 ;  /* 0x0000008cac78723c */ /* 0x004fe20000001878 */
[----:B------:R-:W-:-:S02]  /*23d0*/  UMOV UR4, 0x400 ;  /* 0x0000040000047882 */ /* 0x000fc40000000000 */
[----:B------:R-:W-:-:S05]  /*23e0*/  ULEA UR4, UR6, UR4, 0x18 ;  /* 0x0000000406047291 */ /* 0x000fca000f8ec0ff */
[-C--:B------:R-:W-:Y:S08]  /*23f0*/  HMMA.16816.F32 R92, R160, R140.reuse, R92 ;  /* 0x0000008ca05c723c */ /* 0x080ff0000000185c */
[-C--:B------:R-:W-:Y:S08]  /*2400*/  HMMA.16816.F32 R64, R152, R140.reuse, R64 ;  /* 0x0000008c9840723c */ /* 0x080ff00000001840 */
[----:B------:R-:W-:Y:S01]  /*2410*/  HMMA.16816.F32 R36, R20, R140, R36 ;  /* 0x0000008c1424723c */ /* 0x000fe20000001824 */
[----:B0-----:R-:W-:-:S02]  /*2420*/  SHF.R.U32.HI R140, RZ, 0x3, R145 ;  /* 0x00000003ff8c7819 */ /* 0x001fc40000011691 */
[----:B------:R-:W-:Y:S02]  /*2430*/  LOP3.LUT R141, R145, 0x7, RZ, 0xc0, !PT ;  /* 0x00000007918d7812 */ /* 0x000fe400078ec0ff */
[----:B------:R-:W-:Y:S01]  /*2440*/  SHF.R.U32.HI R145, RZ, 0x4, R145 ;  /* 0x00000004ff917819 */ /* 0x000fe20000011691 */
[----:B------:R-:W-:Y:S01]  /*2450*/  IMAD.SHL.U32 R140, R140, 0x8, RZ ;  /* 0x000000088c8c7824 */ /* 0x000fe200078e00ff */
[----:B-1----:R-:W-:-:S03]  /*2460*/  LEA R144, R144, UR4, 0xc ;  /* 0x0000000490907c11 */ /* 0x002fc6000f8e60ff */
[----:B------:R-:W-:Y:S01]  /*2470*/  IMAD.SHL.U32 R145, R145, 0x8, RZ ;  /* 0x0000000891917824 */ /* 0x000fe200078e00ff */
[----:B------:R-:W-:Y:S01]  /*2480*/  LOP3.LUT R140, R140, 0x8, R141, 0xe2, !PT ;  /* 0x000000088c8c7812 */ /* 0x000fe200078ee28d */
[----:B---3--:R-:W-:Y:S03]  /*2490*/  HMMA.16816.F32 R112, R172, R24, R112 ;  /* 0x00000018ac70723c */ /* 0x008fe60000001870 */
[----:B------:R-:W-:-:S05]  /*24a0*/  LEA R145, R140, R145, 0x4 ;  /* 0x000000918c917211 */ /* 0x000fca00078e20ff */
[-C--:B------:R-:W-:Y:S08]  /*24b0*/  HMMA.16816.F32 R84, R160, R24.reuse, R84 ;  /* 0x00000018a054723c */ /* 0x080ff00000001854 */
[-C--:B------:R-:W-:Y:S08]  /*24c0*/  HMMA.16816.F32 R56, R152, R24.reuse, R56 ;  /* 0x000000189838723c */ /* 0x080ff00000001838 */
[----:B------:R-:W-:Y:S01]  /*24d0*/  HMMA.16816.F32 R28, R20, R24, R28 ;  /* 0x00000018141c723c */ /* 0x000fe2000000181c */
[----:B------:R-:W-:-:S02]  /*24e0*/  VIADD R24, R144, 0x200 ;  /* 0x0000020090187836 */ /* 0x000fc40000000000 */
[----:B------:R-:W-:-:S05]  /*24f0*/  VIADD R25, R144, 0xe00 ;  /* 0x00000e0090197836 */ /* 0x000fca0000000000 */
[C---:B------:R-:W-:Y:S08]  /*2500*/  HMMA.16816.F32 R132, R172.reuse, R146, R132 ;  /* 0x00000092ac84723c */ /* 0x040ff00000001884 */
[C---:B------:R-:W-:Y:S08]  /*2510*/  HMMA.16816.F32 R128, R172.reuse, R148, R128 ;  /* 0x00000094ac80723c */ /* 0x040ff00000001880 */
[C---:B------:R-:W-:Y:S08]  /*2520*/  HMMA.16816.F32 R124, R172.reuse, R150, R124 ;  /* 0x00000096ac7c723c */ /* 0x040ff0000000187c */
[C---:B------:R-:W-:Y:S08]  /*2530*/  HMMA.16816.F32 R116, R172.reuse, R142, R116 ;  /* 0x0000008eac74723c */ /* 0x040ff00000001874 */
[----:B------:R-:W-:Y:S01]  /*2540*/  HMMA.16816.F32 R108, R172, R26, R108 ;  /* 0x0000001aac6c723c */ /* 0x000fe2000000186c */
[----:B------:R-:W-:-:S02]  /*2550*/  IMAD.U32 R172, R145, 0x2, R24 ;  /* 0x0000000291ac7824 */ /* 0x000fc400078e0018 */
[----:B------:R-:W-:Y:S01]  /*2560*/  IMAD.U32 R24, R145, 0x2, R25 ;  /* 0x0000000291187824 */ /* 0x000fe200078e0019 */
[----:B------:R-:W-:-:S03]  /*2570*/  IADD3 R25, PT, PT, R251, 0x2200, RZ ;  /* 0x00002200fb197810 */ /* 0x000fc60007ffe0ff */
[----:B------:R-:W-:Y:S01]  /*2580*/  LDSM.16.M88.4 R172, [R172] ;  /* 0x00000000acac783b */ /* 0x000fe20000000200 */
[C---:B------:R-:W-:Y:S08]  /*2590*/  HMMA.16816.F32 R104, R160.reuse, R146, R104 ;  /* 0x00000092a068723c */ /* 0x040ff00000001868 */
[C---:B------:R-:W-:Y:S08]  /*25a0*/  HMMA.16816.F32 R100, R160.reuse, R148, R100 ;  /* 0x00000094a064723c */ /* 0x040ff00000001864 */
[C---:B------:R-:W-:Y:S08]  /*25b0*/  HMMA.16816.F32 R96, R160.reuse, R150, R96 ;  /* 0x00000096a060723c */ /* 0x040ff00000001860 */
[C---:B------:R-:W-:Y:S08]  /*25c0*/  HMMA.16816.F32 R88, R160.reuse, R142, R88 ;  /* 0x0000008ea058723c */ /* 0x040ff00000001858 */
[----:B------:R-:W-:Y:S01]  /*25d0*/  HMMA.16816.F32 R80, R160, R26, R80 ;  /* 0x0000001aa050723c */ /* 0x000fe20000001850 */
[----:B------:R-:W-:-:S07]  /*25e0*/  VIADD R160, R144, 0x600 ;  /* 0x0000060090a07836 */ /* 0x000fce0000000000 */
[----:B------:R-:W-:Y:S01]  /*25f0*/  HMMA.16816.F32 R76, R152, R146, R76 ;  /* 0x00000092984c723c */ /* 0x000fe2000000184c */
[----:B------:R-:W-:-:S06]  /*2600*/  LEA R160, R145, R160, 0x1 ;  /* 0x000000a091a07211 */ /* 0x000fcc00078e08ff */
[----:B------:R-:W-:Y:S01]  /*2610*/  LDSM.16.M88.4 R160, [R160] ;  /* 0x00000000a0a0783b */ /* 0x000fe20000000200 */
[C---:B------:R-:W-:Y:S08]  /*2620*/  HMMA.16816.F32 R72, R152.reuse, R148, R72 ;  /* 0x000000949848723c */ /* 0x040ff00000001848 */
[C---:B------:R-:W-:Y:S08]  /*2630*/  HMMA.16816.F32 R68, R152.reuse, R150, R68 ;  /* 0x000000969844723c */ /* 0x040ff00000001844 */
[C---:B------:R-:W-:Y:S08]  /*2640*/  HMMA.16816.F32 R60, R152.reuse, R142, R60 ;  /* 0x0000008e983c723c */ /* 0x040ff0000000183c */
[----:B------:R-:W-:Y:S01]  /*2650*/  HMMA.16816.F32 R52, R152, R26, R52 ;  /* 0x0000001a9834723c */ /* 0x000fe20000001834 */
[----:B------:R-:W-:-:S07]  /*2660*/  IADD3 R152, PT, PT, R144, 0xa00, RZ ;  /* 0x00000a0090987810 */ /* 0x000fce0007ffe0ff */
[----:B------:R-:W-:Y:S01]  /*2670*/  HMMA.16816.F32 R48, R20, R146, R48 ;  /* 0x000000921430723c */ /* 0x000fe20000001830 */
[----:B------:R-:W-:-:S06]  /*2680*/  IMAD.U32 R152, R145, 0x2, R152 ;  /* 0x0000000291987824 */ /* 0x000fcc00078e0098 */
[----:B------:R-:W-:Y:S01]  /*2690*/  LDSM.16.M88.4 R152, [R152] ;  /* 0x000000009898783b */ /* 0x000fe20000000200 */
[----:B------:R-:W-:Y:S01]  /*26a0*/  HMMA.16816.F32 R44, R20, R148, R44 ;  /* 0x00000094142c723c */ /* 0x000fe2000000182c */
[----:B------:R-:W-:-:S07]  /*26b0*/  LEA R148, R250, R25, 0x1 ;  /* 0x00000019fa947211 */ /* 0x000fce00078e08ff */
[C---:B------:R-:W-:Y:S01]  /*26c0*/  HMMA.16816.F32 R40, R20.reuse, R150, R40 ;  /* 0x000000961428723c */ /* 0x040fe20000001828 */
[----:B------:R-:W0:Y:S07]  /*26d0*/  LDSM.16.M88.4 R148, [R148] ;  /* 0x000000009494783b */ /* 0x000e2e0000000200 */
[C---:B------:R-:W-:Y:S08]  /*26e0*/  HMMA.16816.F32 R32, R20.reuse, R142, R32 ;  /* 0x0000008e1420723c */ /* 0x040ff00000001820 */
[----:B------:R-:W-:Y:S01]  /*26f0*/  HMMA.16816.F32 R16, R20, R26, R16 ;  /* 0x0000001a1410723c */ /* 0x000fe20000001810 */
[C---:B------:R-:W-:Y:S01]  /*2700*/  VIADD R21, R251.reuse, 0x2600 ;  /* 0x00002600fb157836 */ /* 0x040fe20000000000 */
[----:B------:R-:W-:Y:S01]  /*2710*/  LDSM.16.M88.4 R24, [R24] ;  /* 0x000000001818783b */ /* 0x000fe20000000200 */
[----:B------:R-:W-:-:S02]  /*2720*/  VIADD R23, R251, 0x2a00 ;  /* 0x00002a00fb177836 */ /* 0x000fc40000000000 */
[----:B------:R-:W-:Y:S02]  /*2730*/  VIADD R251, R251, 0x2e00 ;  /* 0x00002e00fbfb7836 */ /* 0x000fe40000000000 */
[C---:B------:R-:W-:Y:S01]  /*2740*/  IMAD.U32 R144, R250.reuse, 0x2, R21 ;  /* 0x00000002fa907824 */ /* 0x040fe200078e0015 */
[C---:B------:R-:W-:Y:S01]  /*2750*/  LEA R140, R250.reuse, R23, 0x1 ;  /* 0x00000017fa8c7211 */ /* 0x040fe200078e08ff */
[----:B------:R-:W-:-:S04]  /*2760*/  IMAD.U32 R20, R250, 0x2, R251 ;  /* 0x00000002fa147824 */ /* 0x000fc800078e00fb */
[----:B------:R-:W1:Y:S04]  /*2770*/  LDSM.16.M88.4 R144, [R144] ;  /* 0x000000009090783b */ /* 0x000e680000000200 */
[----:B------:R-:W2:Y:S04]  /*2780*/  LDSM.16.M88.4 R140, [R140] ;  /* 0x000000008c8c783b */ /* 0x000ea80000000200 */
[----:B------:R-:W3:Y:S01]  /*2790*/  LDSM.16.M88.4 R20, [R20] ;  /* 0x000000001414783b */ /* 0x000ee20000000200 */
[----:B------:R-:W-:Y:S01]  /*27a0*/  UIADD3 UR5, UPT, UPT, UR5, 0x1, URZ ;  /* 0x0000000105057890 */ /* 0x000fe2000fffe0ff */
[----:B0-----:R-:W-:Y:S03]  /*27b0*/  HMMA.16816.F32 R136, R172, R148, R136 ;  /* 0x00000094ac88723c */ /* 0x001fe60000001888 */
[----:B------:R-:W-:-:S05]  /*27c0*/  UISETP.NE.AND UP0, UPT, UR5, URZ, UPT ;  /* 0x000000ff0500728c */ /* 0x000fca000bf05270 */
[----:B------:R-:W-:Y:S08]  /*27d0*/  HMMA.16816.F32 R132, R172, R150, R132 ;  /* 0x00000096ac84723c */ /* 0x000ff00000001884 */
[C---:B------:R-:W-:Y:S08]  /*27e0*/  HMMA.16816.F32 R12, R160.reuse, R148, R12 ;  /* 0x00000094a00c723c */ /* 0x040ff0000000180c */
[----:B------:R-:W-:Y:S08]  /*27f0*/  HMMA.16816.F32 R104, R160, R150, R104 ;  /* 0x00000096a068723c */ /* 0x000ff00000001868 */
[C---:B-1----:R-:W-:Y:S08]  /*2800*/  HMMA.16816.F32 R128, R172.reuse, R144, R128 ;  /* 0x00000090ac80723c */ /* 0x042ff00000001880 */
[C---:B------:R-:W-:Y:S08]  /*2810*/  HMMA.16816.F32 R124, R172.reuse, R146, R124 ;  /* 0x00000092ac7c723c */ /* 0x040ff0000000187c */
[C---:B--2---:R-:W-:Y:S08]  /*2820*/  HMMA.16816.F32 R120, R172.reuse, R140, R120 ;  /* 0x0000008cac78723c */ /* 0x044ff00000001878 */
[C---:B------:R-:W-:Y:S08]  /*2830*/  HMMA.16816.F32 R116, R172.reuse, R142, R116 ;  /* 0x0000008eac74723c */ /* 0x040ff00000001874 */
[C---:B---3--:R-:W-:Y:S08]  /*2840*/  HMMA.16816.F32 R112, R172.reuse, R20, R112 ;  /* 0x00000014ac70723c */ /* 0x048ff00000001870 */
[----:B------:R-:W-:Y:S08]  /*2850*/  HMMA.16816.F32 R108, R172, R22, R108 ;  /* 0x00000016ac6c723c */ /* 0x000ff0000000186c */
[C---:B------:R-:W-:Y:S08]  /*2860*/  HMMA.16816.F32 R100, R160.reuse, R144, R100 ;  /* 0x00000090a064723c */ /* 0x040ff00000001864 */
[C---:B------:R-:W-:Y:S08]  /*2870*/  HMMA.16816.F32 R96, R160.reuse, R146, R96 ;  /* 0x00000092a060723c */ /* 0x040ff00000001860 */
[C---:B------:R-:W-:Y:S08]  /*2880*/  HMMA.16816.F32 R92, R160.reuse, R140, R92 ;  /* 0x0000008ca05c723c */ /* 0x040ff0000000185c */
[C---:B------:R-:W-:Y:S08]  /*2890*/  HMMA.16816.F32 R88, R160.reuse, R142, R88 ;  /* 0x0000008ea058723c */ /* 0x040ff00000001858 */
[C---:B------:R-:W-:Y:S08]  /*28a0*/  HMMA.16816.F32 R84, R160.reuse, R20, R84 ;  /* 0x00000014a054723c */ /* 0x040ff00000001854 */
[----:B------:R-:W-:Y:S08]  /*28b0*/  HMMA.16816.F32 R80, R160, R22, R80 ;  /* 0x00000016a050723c */ /* 0x000ff00000001850 */
[C---:B------:R-:W-:Y:S08]  /*28c0*/  HMMA.16816.F32 R8, R152.reuse, R148, R8 ;  /* 0x000000949808723c */ /* 0x040ff00000001808 */
[C---:B------:R-:W-:Y:S08]  /*28d0*/  HMMA.16816.F32 R76, R152.reuse, R150, R76 ;  /* 0x00000096984c723c */ /* 0x040ff0000000184c */
        /* <DEDUP_REMOVED lines=13> */
[----:B------:R-:W-:Y:S01]  /*29b0*/  HMMA.16816.F32 R16, R24, R22, R16 ;  /* 0x000000161810723c */ /* 0x000fe20000001810 */
        /* <DEDUP_REMOVED lines=42> */
[----:B------:R-:W-:-:S02]  /*2c60*/  VIADD R224, R224, 0x20 ;  /* 0x00000020e0e07836 */ /* 0x000fc40000000000 */
[----:B------:R-:W-:Y:S02]  /*2c70*/  VIADD R223, R223, 0x20 ;  /* 0x00000020dfdf7836 */ /* 0x000fe40000000000 */
[----:B------:R-:W-:Y:S02]  /*2c80*/  VIADD R221, R221, 0x20 ;  /* 0x00000020dddd7836 */ /* 0x000fe40000000000 */
[----:B------:R-:W-:Y:S02]  /*2c90*/  VIADD R220, R220, 0x20 ;  /* 0x00000020dcdc7836 */ /* 0x000fe40000000000 */
[----:B------:R-:W-:Y:S02]  /*2ca0*/  VIADD R218, R218, 0x20 ;  /* 0x00000020dada7836 */ /* 0x000fe40000000000 */
[----:B------:R-:W-:Y:S02]  /*2cb0*/  VIADD R217, R217, 0x20 ;  /* 0x00000020d9d97836 */ /* 0x000fe40000000000 */
        /* <DEDUP_REMOVED lines=15> */
[----:B------:R-:W-:Y:S01]  /*2db0*/  VIADD R193, R193, 0x20 ;  /* 0x00000020c1c17836 */ /* 0x000fe20000000000 */
[----:B------:R-:W-:Y:S06]  /*2dc0*/  BRA.U UP0, `(.L_x_1) ;  /* 0xffffffe500b07547 */ /* 0x000fec000b83ffff */
.L_x_0:
[----:B------:R-:W1:Y:S01]  /*2dd0*/  S2R R23, SR_TID.Y ;  /* 0x0000000000177919 */ /* 0x000e620000002200 */
[----:B------:R-:W2:Y:S01]  /*2de0*/  S2UR UR5, SR_CgaCtaId ;  /* 0x00000000000579c3 */ /* 0x000ea20000008800 */
[----:B------:R-:W-:Y:S01]  /*2df0*/  UMOV UR4, 0x400 ;  /* 0x0000040000047882 */ /* 0x000fe20000000000 */
[----:B------:R-:W1:Y:S01]  /*2e00*/  S2R R25, SR_TID.Z ;  /* 0x0000000000197919 */ /* 0x000e620000002300 */
[----:B------:R-:W3:Y:S05]  /*2e10*/  S2R R3, SR_LANEID ;  /* 0x0000000000037919 */ /* 0x000eea0000000000 */
[----:B------:R-:W4:Y:S01]  /*2e20*/  LDC R27, c[0x0][0x39c] ;  /* 0x0000e700ff1b7b82 */ /* 0x000f220000000800 */
[----:B--2---:R-:W-:-:S07]  /*2e30*/  ULEA UR4, UR5, UR4, 0x18 ;  /* 0x0000000405047291 */ /* 0x004fce000f8ec0ff */
[----:B------:R-:W2:Y:S01]  /*2e40*/  S2UR UR5, SR_CTAID.Y ;  /* 0x00000000000579c3 */ /* 0x000ea20000002600 */
[----:B-1----:R-:W-:Y:S02]  /*2e50*/  LEA R0, R25, R23, 0x3 ;  /* 0x0000001719007211 */ /* 0x002fe400078e18ff */
[----:B---3--:R-:W-:-:S03]  /*2e60*/  SHF.R.U32.HI R2, RZ, 0x2, R3 ;  /* 0x00000002ff027819 */ /* 0x008fc60000011603 */
[----:B------:R-:W-:Y:S01]  /*2e70*/  IMAD.SHL.U32 R0, R0, 0x400, RZ ;  /* 0x0000040000007824 */ /* 0x000fe200078e00ff */
[----:B------:R-:W-:-:S04]  /*2e80*/  LOP3.LUT R3, R3, 0x3, RZ, 0xc0, !PT ;  /* 0x0000000303037812 */ /* 0x000fc800078ec0ff */
[----:B------:R-:W-:Y:S01]  /*2e90*/  LEA R0, R0, UR4, 0x2 ;  /* 0x0000000400007c11 */ /* 0x000fe2000f8e10ff */
[----:B------:R-:W-:-:S03]  /*2ea0*/  IMAD R3, R2, 0x8, R3 ;  /* 0x0000000802037824 */ /* 0x000fc600078e0203 */
[C---:B------:R-:W-:Y:S01]  /*2eb0*/  IADD3 R22, PT, PT, R0.reuse, 0xc00, RZ ;  /* 0x00000c0000167810 */ /* 0x040fe20007ffe0ff */
[C---:B------:R-:W-:Y:S01]  /*2ec0*/  VIADD R2, R0.reuse, 0x400 ;  /* 0x0000040000027836 */ /* 0x040fe20000000000 */
[C---:B------:R-:W-:Y:S01]  /*2ed0*/  LEA R21, R3.reuse, R0, 0x3 ;  /* 0x0000000003157211 */ /* 0x040fe200078e18ff */
[C---:B------:R-:W-:Y:S01]  /*2ee0*/  VIADD R20, R0.reuse, 0x800 ;  /* 0x0000080000147836 */ /* 0x040fe20000000000 */
[C---:B------:R-:W-:Y:S01]  /*2ef0*/  IADD3 R140, PT, PT, R0.reuse, 0x2800, RZ ;  /* 0x00002800008c7810 */ /* 0x040fe20007ffe0ff */
[C---:B------:R-:W-:Y:S01]  /*2f00*/  VIADD R24, R0.reuse, 0x2000 ;  /* 0x0000200000187836 */ /* 0x040fe20000000000 */
[C---:B------:R-:W-:Y:S01]  /*2f10*/  LEA R22, R3.reuse, R22, 0x3 ;  /* 0x0000001603167211 */ /* 0x040fe200078e18ff */
[----:B------:R1:W-:Y:S01]  /*2f20*/  STS.64 [R21], R136 ;  /* 0x0000008815007388 */ /* 0x0003e20000000a00 */
[C---:B------:R-:W-:Y:S01]  /*2f30*/  VIADD R26, R0.reuse, 0x2400 ;  /* 0x00002400001a7836 */ /* 0x040fe20000000000 */
[C---:B------:R-:W-:Y:S01]  /*2f40*/  LEA R140, R3.reuse, R140, 0x3 ;  /* 0x0000008c038c7211 */ /* 0x040fe200078e18ff */
[C---:B------:R-:W-:Y:S01]  /*2f50*/  VIADD R142, R0.reuse, 0x2c00 ;  /* 0x00002c00008e7836 */ /* 0x040fe20000000000 */
[----:B------:R3:W-:Y:S01]  /*2f60*/  STS.64 [R21+0x200], R138 ;  /* 0x0002008a15007388 */ /* 0x0007e20000000a00 */
[C---:B------:R-:W-:Y:S01]  /*2f70*/  IMAD.U32 R24, R3.reuse, 0x8, R24 ;  /* 0x0000000803187824 */ /* 0x040fe200078e0018 */
[C---:B------:R-:W-:Y:S01]  /*2f80*/  IADD3 R144, PT, PT, R0.reuse, 0x6000, RZ ;  /* 0x0000600000907810 */ /* 0x040fe20007ffe0ff */
[C---:B------:R-:W-:Y:S01]  /*2f90*/  IMAD.U32 R26, R3.reuse, 0x8, R26 ;  /* 0x00000008031a7824 */ /* 0x040fe200078e001a */
[----:B------:R5:W-:Y:S01]  /*2fa0*/  STS.64 [R21+0x20], R132 ;  /* 0x0000208415007388 */ /* 0x000be20000000a00 */
[C---:B------:R-:W-:Y:S01]  /*2fb0*/  IMAD.U32 R142, R3.reuse, 0x8, R142 ;  /* 0x00000008038e7824 */ /* 0x040fe200078e008e */
[----:B------:R-:W-:Y:S01]  /*2fc0*/  LEA R144, R3, R144, 0x3 ;  /* 0x0000009003907211 */ /* 0x000fe200078e18ff */
[C---:B------:R-:W-:Y:S01]  /*2fd0*/  VIADD R146, R0.reuse, 0x6400 ;  /* 0x0000640000927836 */ /* 0x040fe20000000000 */
[----:B------:R0:W-:Y:S01]  /*2fe0*/  STS.64 [R21+0x220], R134 ;  /* 0x0002208615007388 */ /* 0x0001e20000000a00 */
[----:B-1----:R-:W-:-:S02]  /*2ff0*/  VIADD R136, R0, 0x4000 ;  /* 0x0000400000887836 */ /* 0x002fc40000000000 */
[C---:B------:R-:W-:Y:S01]  /*3000*/  VIADD R148, R0.reuse, 0x6800 ;  /* 0x0000680000947836 */ /* 0x040fe20000000000 */
[C---:B---3--:R-:W-:Y:S01]  /*3010*/  IADD3 R138, PT, PT, R0.reuse, 0x4400, RZ ;  /* 0x00004400008a7810 */ /* 0x048fe20007ffe0ff */
[C---:B------:R-:W-:Y:S02]  /*3020*/  IMAD.U32 R136, R3.reuse, 0x8, R136 ;  /* 0x0000000803887824 */ /* 0x040fe400078e0088 */
[C---:B------:R-:W-:Y:S01]  /*3030*/  IMAD.U32 R146, R3.reuse, 0x8, R146 ;  /* 0x0000000803927824 */ /* 0x040fe200078e0092 */
[C---:B------:R-:W-:Y:S01]  /*3040*/  LEA R138, R3.reuse, R138, 0x3 ;  /* 0x0000008a038a7211 */ /* 0x040fe200078e18ff */
[----:B-----5:R-:W-:Y:S02]  /*3050*/  VIADD R132, R0, 0x4800 ;  /* 0x0000480000847836 */ /* 0x020fe40000000000 */
[C---:B------:R-:W-:Y:S02]  /*3060*/  IMAD.U32 R148, R3.reuse, 0x8, R148 ;  /* 0x0000000803947824 */ /* 0x040fe400078e0094 */
[----:B0-----:R-:W-:-:S02]  /*3070*/  IMAD.U32 R21, R3, 0x8, R2 ;  /* 0x0000000803157824 */ /* 0x001fc400078e0002 */
[C---:B------:R-:W-:Y:S02]  /*3080*/  IMAD.U32 R2, R3.reuse, 0x8, R20 ;  /* 0x0000000803027824 */ /* 0x040fe400078e0014 */
[C---:B------:R-:W-:Y:S01]  /*3090*/  VIADD R134, R0.reuse, 0x4c00 ;  /* 0x00004c0000867836 */ /* 0x040fe20000000000 */
[----:B------:R-:W-:Y:S01]  /*30a0*/  STS.64 [R21], R128 ;  /* 0x0000008015007388 */ /* 0x000fe20000000a00 */
[C---:B------:R-:W-:Y:S01]  /*30b0*/  IMAD.U32 R132, R3.reuse, 0x8, R132 ;  /* 0x0000000803847824 */ /* 0x040fe200078e0084 */
[----:B------:R-:W-:Y:S01]  /*30c0*/  IADD3 R0, PT, PT, R0, 0x6c00, RZ ;  /* 0x00006c0000007810 */ /* 0x000fe20007ffe0ff */
[C---:B------:R-:W-:Y:S01]  /*30d0*/  IMAD.U32 R134, R3.reuse, 0x8, R134 ;  /* 0x0000000803867824 */ /* 0x040fe200078e0086 */
[----:B------:R-:W-:Y:S02]  /*30e0*/  STS.64 [R21+0x200], R130 ;  /* 0x0002008215007388 */ /* 0x000fe40000000a00 */
[----:B------:R-:W-:Y:S02]  /*30f0*/  LEA R20, R3, R0, 0x3 ;  /* 0x0000000003147211 */ /* 0x000fe400078e18ff */
[----:B------:R-:W-:Y:S04]  /*3100*/  STS.64 [R21+0x20], R124 ;  /* 0x0000207c15007388 */ /* 0x000fe80000000a00 */
[----:B------:R0:W-:Y:S04]  /*3110*/  STS.64 [R21+0x220], R126 ;  /* 0x0002207e15007388 */ /* 0x0001e80000000a00 */
[----:B------:R-:W-:Y:S04]  /*3120*/  STS.64 [R2], R120 ;  /* 0x0000007802007388 */ /* 0x000fe80000000a00 */
[----:B------:R-:W-:Y:S01]  /*3130*/  STS.64 [R2+0x200], R122 ;  /* 0x0002007a02007388 */ /* 0x000fe20000000a00 */
[----:B0-----:R-:W0:Y:S03]  /*3140*/  S2R R21, SR_TID.X ;  /* 0x0000000000157919 */ /* 0x001e260000002100 */
[----:B------:R-:W-:Y:S04]  /*3150*/  STS.64 [R2+0x20], R116 ;  /* 0x0000207402007388 */ /* 0x000fe80000000a00 */
[----:B------:R1:W-:Y:S04]  /*3160*/  STS.64 [R2+0x220], R118 ;  /* 0x0002207602007388 */ /* 0x0003e80000000a00 */
[----:B------:R-:W-:Y:S04]  /*3170*/  STS.64 [R22], R112 ;  /* 0x0000007016007388 */ /* 0x000fe80000000a00 */
[----:B------:R-:W-:Y:S04]  /*3180*/  STS.64 [R22+0x200], R114 ;  /* 0x0002007216007388 */ /* 0x000fe80000000a00 */
[----:B------:R-:W-:Y:S01]  /*3190*/  STS.64 [R22+0x20], R108 ;  /* 0x0000206c16007388 */ /* 0x000fe20000000a00 */
[----:B-1----:R-:W1:Y:S03]  /*31a0*/  LDC.64 R2, c[0x0][0x390] ;  /* 0x0000e400ff027b82 */ /* 0x002e660000000a00 */
[----:B------:R-:W-:Y:S04]  /*31b0*/  STS.64 [R22+0x220], R110 ;  /* 0x0002206e16007388 */ /* 0x000fe80000000a00 */
[----:B------:R3:W-:Y:S04]  /*31c0*/  STS.64 [R24], R12 ;  /* 0x0000000c18007388 */ /* 0x0007e80000000a00 */
[----:B------:R5:W-:Y:S01]  /*31d0*/  STS.64 [R24+0x200], R14 ;  /* 0x0002000e18007388 */ /* 0x000be20000000a00 */
[----:B0-----:R-:W-:-:S03]  /*31e0*/  IMAD R0, R23, 0x20, R21 ;  /* 0x0000002017007824 */ /* 0x001fc600078e0215 */
[----:B------:R-:W-:Y:S01]  /*31f0*/  STS.64 [R24+0x20], R104 ;  /* 0x0000206818007388 */ /* 0x000fe20000000a00 */
[----:B------:R-:W-:-:S03]  /*3200*/  IMAD R0, R25, 0x40, R0 ;  /* 0x0000004019007824 */ /* 0x000fc600078e0200 */
[----:B------:R-:W-:Y:S01]  /*3210*/  STS.64 [R24+0x220], R106 ;  /* 0x0002206a18007388 */ /* 0x000fe20000000a00 */
[----:B---3--:R-:W0:Y:S01]  /*3220*/  LDC R13, c[0x0][0x39c] ;  /* 0x0000e700ff0d7b82 */ /* 0x008e220000000800 */
[----:B------:R-:W-:Y:S02]  /*3230*/  SHF.L.U32 R0, R0, 0x4, RZ ;  /* 0x0000000400007819 */ /* 0x000fe400000006ff */
[----:B------:R-:W-:Y:S02]  /*3240*/  STS.64 [R26], R100 ;  /* 0x000000641a007388 */ /* 0x000fe40000000a00 */
[----:B------:R-:W-:Y:S02]  /*3250*/  LOP3.LUT R0, R0, 0x1fff00, RZ, 0xc0, !PT ;  /* 0x001fff0000007812 */ /* 0x000fe400078ec0ff */
[----:B------:R-:W-:Y:S01]  /*3260*/  STS.64 [R26+0x200], R102 ;  /* 0x000200661a007388 */ /* 0x000fe20000000a00 */
[----:B-----5:R-:W3:Y:S01]  /*3270*/  LDC R15, c[0x0][0x39c] ;  /* 0x0000e700ff0f7b82 */ /* 0x020ee20000000800 */
[----:B------:R-:W-:-:S02]  /*3280*/  LOP3.LUT R0, R0, 0xf, R21, 0xf8, !PT ;  /* 0x0000000f00007812 */ /* 0x000fc400078ef815 */
[----:B------:R-:W-:Y:S02]  /*3290*/  STS.64 [R26+0x20], R96 ;  /* 0x000020601a007388 */ /* 0x000fe40000000a00 */
[----:B------:R-:W-:Y:S02]  /*32a0*/  LEA R0, R0, UR4, 0x2 ;  /* 0x0000000400007c11 */ /* 0x000fe4000f8e10ff */
[----:B------:R5:W-:Y:S04]  /*32b0*/  STS.64 [R26+0x220], R98 ;  /* 0x000220621a007388 */ /* 0x000be80000000a00 */
[----:B------:R-:W-:Y:S04]  /*32c0*/  STS.64 [R140], R92 ;  /* 0x0000005c8c007388 */ /* 0x000fe80000000a00 */
[----:B------:R-:W-:Y:S04]  /*32d0*/  STS.64 [R140+0x200], R94 ;  /* 0x0002005e8c007388 */ /* 0x000fe80000000a00 */
[----:B------:R-:W-:Y:S01]  /*32e0*/  STS.64 [R140+0x20], R88 ;  /* 0x000020588c007388 */ /* 0x000fe20000000a00 */
[----:B-----5:R-:W5:Y:S03]  /*32f0*/  LDC R26, c[0x0][0x39c] ;  /* 0x0000e700ff1a7b82 */ /* 0x020f660000000800 */
[----:B------:R-:W-:Y:S04]  /*3300*/  STS.64 [R140+0x220], R90 ;  /* 0x0002205a8c007388 */ /* 0x000fe80000000a00 */
[----:B------:R-:W-:Y:S04]  /*3310*/  STS.64 [R142], R84 ;  /* 0x000000548e007388 */ /* 0x000fe80000000a00 */
[----:B------:R-:W-:Y:S04]  /*3320*/  STS.64 [R142+0x200], R86 ;  /* 0x000200568e007388 */ /* 0x000fe80000000a00 */
[----:B------:R-:W-:Y:S04]  /*3330*/  STS.64 [R142+0x20], R80 ;  /* 0x000020508e007388 */ /* 0x000fe80000000a00 */
[----:B------:R-:W-:Y:S04]  /*3340*/  STS.64 [R142+0x220], R82 ;  /* 0x000220528e007388 */ /* 0x000fe80000000a00 */
[----:B------:R2:W-:Y:S04]  /*3350*/  STS.64 [R136], R8 ;  /* 0x0000000888007388 */ /* 0x0005e80000000a00 */
[----:B------:R4:W-:Y:S04]  /*3360*/  STS.64 [R136+0x200], R10 ;  /* 0x0002000a88007388 */ /* 0x0009e80000000a00 */
[----:B------:R-:W-:Y:S04]  /*3370*/  STS.64 [R136+0x20], R76 ;  /* 0x0000204c88007388 */ /* 0x000fe80000000a00 */
[----:B------:R-:W-:Y:S01]  /*3380*/  STS.64 [R136+0x220], R78 ;  /* 0x0002204e88007388 */ /* 0x000fe20000000a00 */
[----:B--2---:R-:W2:Y:S03]  /*3390*/  LDC R8, c[0x0][0x39c] ;  /* 0x0000e700ff087b82 */ /* 0x004ea60000000800 */
[----:B------:R-:W-:Y:S04]  /*33a0*/  STS.64 [R138], R72 ;  /* 0x000000488a007388 */ /* 0x000fe80000000a00 */
[----:B------:R-:W-:Y:S01]  /*33b0*/  STS.64 [R138+0x200], R74 ;  /* 0x0002004a8a007388 */ /* 0x000fe20000000a00 */
[----:B----4-:R-:W4:Y:S03]  /*33c0*/  LDC R11, c[0x0][0x39c] ;  /* 0x0000e700ff0b7b82 */ /* 0x010f260000000800 */
[----:B------:R-:W-:Y:S04]  /*33d0*/  STS.64 [R138+0x20], R68 ;  /* 0x000020448a007388 */ /* 0x000fe80000000a00 */
[----:B------:R-:W-:Y:S04]  /*33e0*/  STS.64 [R138+0x220], R70 ;  /* 0x000220468a007388 */ /* 0x000fe80000000a00 */
[----:B------:R-:W-:Y:S04]  /*33f0*/  STS.64 [R132], R64 ;  /* 0x0000004084007388 */ /* 0x000fe80000000a00 */
[----:B------:R-:W-:Y:S04]  /*3400*/  STS.64 [R132+0x200], R66 ;  /* 0x0002004284007388 */ /* 0x000fe80000000a00 */
[----:B------:R-:W-:Y:S04]  /*3410*/  STS.64 [R132+0x20], R60 ;  /* 0x0000203c84007388 */ /* 0x000fe80000000a00 */
[----:B------:R-:W-:Y:S04]  /*3420*/  STS.64 [R132+0x220], R62 ;  /* 0x0002203e84007388 */ /* 0x000fe80000000a00 */
[----:B------:R-:W-:Y:S04]  /*3430*/  STS.64 [R134], R56 ;  /* 0x0000003886007388 */ /* 0x000fe80000000a00 */
[----:B------:R-:W-:Y:S04]  /*3440*/  STS.64 [R134+0x200], R58 ;  /* 0x0002003a86007388 */ /* 0x000fe80000000a00 */
[----:B------:R-:W-:Y:S04]  /*3450*/  STS.64 [R134+0x20], R52 ;  /* 0x0000203486007388 */ /* 0x000fe80000000a00 */
[----:B------:R-:W-:Y:S04]  /*3460*/  STS.64 [R134+0x220], R54 ;  /* 0x0002203686007388 */ /* 0x000fe80000000a00 */
[----:B------:R2:W-:Y:S04]  /*3470*/  STS.64 [R144], R4 ;  /* 0x0000000490007388 */ /* 0x0005e80000000a00 */
[----:B------:R-:W-:Y:S04]  /*3480*/  STS.64 [R144+0x200], R6 ;  /* 0x0002000690007388 */ /* 0x000fe80000000a00 */
[----:B------:R-:W-:Y:S04]  /*3490*/  STS.64 [R144+0x20], R48 ;  /* 0x0000203090007388 */ /* 0x000fe80000000a00 */
[----:B------:R-:W-:Y:S01]  /*34a0*/  STS.64 [R144+0x220], R50 ;  /* 0x0002203290007388 */ /* 0x000fe20000000a00 */
[----:B--2---:R-:W-:-:S03]  /*34b0*/  IMAD R4, R8, UR5, RZ ;  /* 0x0000000508047c24 */ /* 0x004fc6000f8e02ff */
[----:B------:R-:W-:Y:S01]  /*34c0*/  STS.64 [R146], R44 ;  /* 0x0000002c92007388 */ /* 0x000fe20000000a00 */
[----:B------:R-:W-:-:S03]  /*34d0*/  IMAD R4, R4, 0x80, R21 ;  /* 0x0000008004047824 */ /* 0x000fc600078e0215 */
[----:B------:R-:W-:Y:S04]  /*34e0*/  STS.64 [R146+0x200], R46 ;  /* 0x0002002e92007388 */ /* 0x000fe80000000a00 */
[----:B------:R-:W-:Y:S04]  /*34f0*/  STS.64 [R146+0x20], R40 ;  /* 0x0000202892007388 */ /* 0x000fe80000000a00 */
[----:B------:R-:W-:Y:S04]  /*3500*/  STS.64 [R146+0x220], R42 ;  /* 0x0002202a92007388 */ /* 0x000fe80000000a00 */
[----:B------:R2:W-:Y:S04]  /*3510*/  STS.64 [R148], R36 ;  /* 0x0000002494007388 */ /* 0x0005e80000000a00 */
[----:B------:R-:W-:Y:S04]  /*3520*/  STS.64 [R148+0x200], R38 ;  /* 0x0002002694007388 */ /* 0x000fe80000000a00 */
[----:B------:R1:W-:Y:S04]  /*3530*/  STS.64 [R148+0x20], R32 ;  /* 0x0000202094007388 */ /* 0x0003e80000000a00 */
[----:B------:R-:W-:Y:S01]  /*3540*/  STS.64 [R148+0x220], R34 ;  /* 0x0002202294007388 */ /* 0x000fe20000000a00 */
[----:B--2---:R-:W2:Y:S03]  /*3550*/  LDC R37, c[0x0][0x39c] ;  /* 0x0000e700ff257b82 */ /* 0x004ea60000000800 */
[----:B------:R0:W-:Y:S04]  /*3560*/  STS.64 [R20], R28 ;  /* 0x0000001c14007388 */ /* 0x0001e80000000a00 */
[----:B------:R3:W-:Y:S01]  /*3570*/  STS.64 [R20+0x200], R30 ;  /* 0x0002001e14007388 */ /* 0x0007e20000000a00 */
[----:B-1----:R-:W1:Y:S03]  /*3580*/  LDC R33, c[0x0][0x39c] ;  /* 0x0000e700ff217b82 */ /* 0x002e660000000800 */
[----:B------:R5:W-:Y:S04]  /*3590*/  STS.64 [R20+0x20], R16 ;  /* 0x0000201014007388 */ /* 0x000be80000000a00 */
[----:B------:R-:W-:Y:S01]  /*35a0*/  STS.64 [R20+0x220], R18 ;  /* 0x0002201214007388 */ /* 0x000fe20000000a00 */
[----:B0-----:R-:W0:Y:S08]  /*35b0*/  LDC R29, c[0x0][0x39c] ;  /* 0x0000e700ff1d7b82 */ /* 0x001e300000000800 */
[----:B------:R-:W-:Y:S08]  /*35c0*/  BAR.SYNC.DEFER_BLOCKING 0x0 ;  /* 0x0000000000007b1d */ /* 0x000ff00000010000 */
[----:B---3--:R-:W3:Y:S01]  /*35d0*/  LDC R31, c[0x0][0x39c] ;  /* 0x0000e700ff1f7b82 */ /* 0x008ee20000000800 */
[----:B------:R-:W4:Y:S07]  /*35e0*/  S2R R5, SR_CTAID.X ;  /* 0x0000000000057919 */ /* 0x000f2e0000002500 */
[----:B------:R-:W2:Y:S08]  /*35f0*/  LDC R35, c[0x0][0x39c] ;  /* 0x0000e700ff237b82 */ /* 0x000eb00000000800 */
[----:B------:R-:W1:Y:S01]  /*3600*/  LDC R30, c[0x0][0x39c] ;  /* 0x0000e700ff1e7b82 */ /* 0x000e620000000800 */
[----:B------:R-:W0:Y:S04]  /*3610*/  LDS R6, [R0] ;  /* 0x0000000000067984 */ /* 0x000e280000000800 */
[----:B------:R-:W3:Y:S03]  /*3620*/  LDS R7, [R0+0x40] ;  /* 0x0000400000077984 */ /* 0x000ee60000000800 */
[----:B------:R-:W2:Y:S01]  /*3630*/  LDC R39, c[0x0][0x39c] ;  /* 0x0000e700ff277b82 */ /* 0x000ea20000000800 */
[----:B------:R-:W1:Y:S04]  /*3640*/  LDS R8, [R0+0x80] ;  /* 0x0000800000087984 */ /* 0x000e680000000800 */
[----:B------:R-:W2:Y:S01]  /*3650*/  LDS R9, [R0+0xc0] ;  /* 0x0000c00000097984 */ /* 0x000ea20000000800 */
[----:B----4-:R-:W-:-:S03]  /*3660*/  IMAD R4, R5, 0x80, R4 ;  /* 0x0000008005047824 */ /* 0x010fc600078e0204 */
[----:B------:R-:W4:Y:S02]  /*3670*/  LDS R19, [R0+0x180] ;  /* 0x0001800000137984 */ /* 0x000f240000000800 */
[----:B------:R-:W-:Y:S02]  /*3680*/  LEA R4, R25, R4, 0x6 ;  /* 0x0000000419047211 */ /* 0x000fe400078e30ff */
[----:B------:R-:W4:Y:S01]  /*3690*/  LDS R16, [R0+0x100] ;  /* 0x0001000000107984 */ /* 0x000f220000000800 */
[----:B------:R-:W4:Y:S02]  /*36a0*/  LDC R25, c[0x0][0x39c] ;  /* 0x0000e700ff197b82 */ /* 0x000f240000000800 */
[----:B-----5:R-:W-:Y:S01]  /*36b0*/  IMAD R17, R23, 0x20, R4 ;  /* 0x0000002017117824 */ /* 0x020fe200078e0204 */
[----:B------:R-:W5:Y:S03]  /*36c0*/  LDS R18, [R0+0x140] ;  /* 0x0001400000127984 */ /* 0x000f660000000800 */
[----:B------:R-:W-:Y:S01]  /*36d0*/  IMAD.WIDE R2, R17, 0x2, R2 ;  /* 0x0000000211027825 */ /* 0x000fe200078e0202 */
[----:B------:R-:W5:Y:S03]  /*36e0*/  LDS R23, [R0+0x280] ;  /* 0x0002800000177984 */ /* 0x000f660000000800 */
[----:B------:R-:W-:Y:S01]  /*36f0*/  IMAD R17, R26, 0x8, R17 ;  /* 0x000000081a117824 */ /* 0x000fe200078e0211 */
[----:B------:R-:W5:Y:S01]  /*3700*/  LDS R20, [R0+0x1c0] ;  /* 0x0001c00000147984 */ /* 0x000f620000000800 */
[----:B------:R-:W-:-:S03]  /*3710*/  IMAD.WIDE R4, R11, 0x2, R2 ;  /* 0x000000020b047825 */ /* 0x000fc600078e0202 */
[----:B------:R-:W5:Y:S01]  /*3720*/  LDS R21, [R0+0x200] ;  /* 0x0002000000157984 */ /* 0x000f620000000800 */
[----:B0-----:R-:W-:-:S03]  /*3730*/  F2FP.F16.F32.PACK_AB R10, RZ, R6 ;  /* 0x00000006ff0a723e */ /* 0x001fc600000000ff */
[----:B------:R-:W0:Y:S01]  /*3740*/  LDS R22, [R0+0x240] ;  /* 0x0002400000167984 */ /* 0x000e220000000800 */
[----:B---3--:R-:W-:Y:S01]  /*3750*/  F2FP.F16.F32.PACK_AB R11, RZ, R7 ;  /* 0x00000007ff0b723e */ /* 0x008fe200000000ff */
[----:B------:R-:W-:Y:S02]  /*3760*/  IMAD.WIDE R6, R13, 0x2, R4 ;  /* 0x000000020d067825 */ /* 0x000fe400078e0204 */
[----:B------:R-:W3:Y:S01]  /*3770*/  LDS R24, [R0+0x2c0] ;  /* 0x0002c00000187984 */ /* 0x000ee20000000800 */
[----:B-1----:R-:W-:-:S03]  /*3780*/  F2FP.F16.F32.PACK_AB R12, RZ, R8 ;  /* 0x00000008ff0c723e */ /* 0x002fc600000000ff */
[----:B------:R-:W1:Y:S01]  /*3790*/  LDS R26, [R0+0x2040] ;  /* 0x00204000001a7984 */ /* 0x000e620000000800 */
[----:B--2---:R-:W-:Y:S01]  /*37a0*/  F2FP.F16.F32.PACK_AB R13, RZ, R9 ;  /* 0x00000009ff0d723e */ /* 0x004fe200000000ff */
[----:B------:R-:W-:Y:S01]  /*37b0*/  IMAD.WIDE R8, R15, 0x2, R6 ;  /* 0x000000020f087825 */ /* 0x000fe200078e0206 */
[----:B------:R-:W-:Y:S02]  /*37c0*/  PRMT R15, R10, 0x7610, R15 ;  /* 0x000076100a0f7816 */ /* 0x000fe4000000000f */
[----:B------:R-:W-:Y:S02]  /*37d0*/  PRMT R28, R12, 0x7610, R28 ;  /* 0x000076100c1c7816 */ /* 0x000fe4000000001c */
[----:B----4-:R-:W-:Y:S01]  /*37e0*/  F2FP.F16.F32.PACK_AB R19, RZ, R19 ;  /* 0x00000013ff13723e */ /* 0x010fe200000000ff */
[----:B------:R2:W-:Y:S01]  /*37f0*/  STG.E.U16 desc[UR8][R2.64], R15 ;  /* 0x0000000f02007986 */ /* 0x0005e2000c101508 */
[----:B------:R-:W-:-:S03]  /*3800*/  F2FP.F16.F32.PACK_AB R16, RZ, R16 ;  /* 0x00000010ff10723e */ /* 0x000fc600000000ff */
[----:B------:R4:W-:Y:S04]  /*3810*/  STG.E.U16 desc[UR8][R4.64], R11 ;  /* 0x0000000b04007986 */ /* 0x0009e8000c101508 */
[----:B------:R0:W-:Y:S01]  /*3820*/  STG.E.U16 desc[UR8][R6.64], R28 ;  /* 0x0000001c06007986 */ /* 0x0001e2000c101508 */
[----:B-----5:R-:W-:Y:S01]  /*3830*/  F2FP.F16.F32.PACK_AB R18, RZ, R18 ;  /* 0x00000012ff12723e */ /* 0x020fe200000000ff */
[----:B--2---:R-:W2:Y:S02]  /*3840*/  LDC.64 R14, c[0x0][0x390] ;  /* 0x0000e400ff0e7b82 */ /* 0x004ea40000000a00 */
[----:B------:R5:W-:Y:S01]  /*3850*/  STG.E.U16 desc[UR8][R8.64], R13 ;  /* 0x0000000d08007986 */ /* 0x000be2000c101508 */
[----:B------:R-:W-:Y:S01]  /*3860*/  F2FP.F16.F32.PACK_AB R23, RZ, R23 ;  /* 0x00000017ff17723e */ /* 0x000fe200000000ff */
[----:B----4-:R-:W-:Y:S01]  /*3870*/  IMAD.WIDE R10, R25, 0x2, R8 ;  /* 0x00000002190a7825 */ /* 0x010fe200078e0208 */
[----:B------:R-:W-:-:S02]  /*3880*/  PRMT R5, R16, 0x7610, R5 ;  /* 0x0000761010057816 */ /* 0x000fc40000000005 */
[----:B------:R-:W4:Y:S01]  /*3890*/  LDS R16, [R0+0x300] ;  /* 0x0003000000107984 */ /* 0x000f220000000800 */
[----:B------:R-:W4:Y:S01]  /*38a0*/  LDC R25, c[0x0][0x39c] ;  /* 0x0000e700ff197b82 */ /* 0x000f220000000800 */
[----:B0-----:R-:W-:Y:S02]  /*38b0*/  PRMT R7, R18, 0x7610, R7 ;  /* 0x0000761012077816 */ /* 0x001fe40000000007 */
[----:B------:R0:W-:Y:S01]  /*38c0*/  STG.E.U16 desc[UR8][R10.64], R5 ;  /* 0x000000050a007986 */ /* 0x0001e2000c101508 */
[----:B------:R-:W-:Y:S01]  /*38d0*/  F2FP.F16.F32.PACK_AB R20, RZ, R20 ;  /* 0x00000014ff14723e */ /* 0x000fe200000000ff */
[----:B-----5:R-:W-:Y:S01]  /*38e0*/  IMAD.WIDE R12, R27, 0x2, R10 ;  /* 0x000000021b0c7825 */ /* 0x020fe200078e020a */
[----:B------:R-:W-:Y:S01]  /*38f0*/  PRMT R8, R19, 0x7610, R8 ;  /* 0x0000761013087816 */ /* 0x000fe20000000008 */
[----:B------:R-:W5:Y:S01]  /*3900*/  LDS R18, [R0+0x340] ;  /* 0x0003400000127984 */ /* 0x000f620000000800 */
[----:B------:R-:W5:Y:S01]  /*3910*/  LDC R9, c[0x0][0x39c] ;  /* 0x0000e700ff097b82 */ /* 0x000f620000000800 */
[----:B------:R-:W-:Y:S01]  /*3920*/  F2FP.F16.F32.PACK_AB R21, RZ, R21 ;  /* 0x00000015ff15723e */ /* 0x000fe200000000ff */
[----:B------:R-:W-:Y:S01]  /*3930*/  IMAD.WIDE R2, R29, 0x2, R12 ;  /* 0x000000021d027825 */ /* 0x000fe200078e020c */
[----:B------:R2:W-:Y:S01]  /*3940*/  STG.E.U16 desc[UR8][R12.64], R7 ;  /* 0x000000070c007986 */ /* 0x0005e2000c101508 */
[----:B------:R-:W-:-:S02]  /*3950*/  F2FP.F16.F32.PACK_AB R22, RZ, R22 ;  /* 0x00000016ff16723e */ /* 0x000fc400000000ff */
[----:B0-----:R-:W-:Y:S02]  /*3960*/  PRMT R11, R23, 0x7610, R11 ;  /* 0x00007610170b7816 */ /* 0x001fe4000000000b */
[----:B------:R-:W0:Y:S01]  /*3970*/  LDC R19, c[0x0][0x39c] ;  /* 0x0000e700ff137b82 */ /* 0x000e220000000800 */
[----:B------:R4:W-:Y:S01]  /*3980*/  STG.E.U16 desc[UR8][R2.64], R8 ;  /* 0x0000000802007986 */ /* 0x0009e2000c101508 */
[----:B------:R-:W-:Y:S01]  /*3990*/  IMAD.WIDE R4, R31, 0x2, R2 ;  /* 0x000000021f047825 */ /* 0x000fe200078e0202 */
[----:B---3--:R-:W-:Y:S02]  /*39a0*/  F2FP.F16.F32.PACK_AB R24, RZ, R24 ;  /* 0x00000018ff18723e */ /* 0x008fe400000000ff */
[----:B-1----:R-:W-:Y:S02]  /*39b0*/  F2FP.F16.F32.PACK_AB R26, RZ, R26 ;  /* 0x0000001aff1a723e */ /* 0x002fe400000000ff */
[----:B------:R-:W-:Y:S01]  /*39c0*/  STG.E.U16 desc[UR8][R4.64], R20 ;  /* 0x0000001404007986 */ /* 0x000fe2000c101508 */
[----:B------:R-:W1:Y:S01]  /*39d0*/  LDC R28, c[0x0][0x39c] ;  /* 0x0000e700ff1c7b82 */ /* 0x000e620000000800 */
[----:B--2---:R-:W-:-:S02]  /*39e0*/  IMAD.WIDE R6, R17, 0x2, R14 ;  /* 0x0000000211067825 */ /* 0x004fc400078e020e */
[----:B------:R-:W2:Y:S02]  /*39f0*/  LDS R14, [R0+0x380] ;  /* 0x00038000000e7984 */ /* 0x000ea40000000800 */
[----:B----4-:R-:W-:-:S03]  /*3a00*/  IMAD.WIDE R2, R25, 0x2, R6 ;  /* 0x0000000219027825 */ /* 0x010fc600078e0206 */
[----:B------:R-:W3:Y:S01]  /*3a10*/  LDC R27, c[0x0][0x39c] ;  /* 0x0000e700ff1b7b82 */ /* 0x000ee20000000800 */
[----:B------:R-:W4:Y:S01]  /*3a20*/  LDS R25, [R0+0x2000] ;  /* 0x0020000000197984 */ /* 0x000f220000000800 */
[----:B-----5:R-:W-:-:S03]  /*3a30*/  IMAD.WIDE R8, R9, 0x2, R2 ;  /* 0x0000000209087825 */ /* 0x020fc600078e0202 */
[----:B------:R-:W-:Y:S01]  /*3a40*/  STG.E.U16 desc[UR8][R6.64], R21 ;  /* 0x0000001506007986 */ /* 0x000fe2000c101508 */
[----:B------:R-:W-:Y:S02]  /*3a50*/  F2FP.F16.F32.PACK_AB R16, RZ, R16 ;  /* 0x00000010ff10723e */ /* 0x000fe400000000ff */
[----:B------:R-:W5:Y:S01]  /*3a60*/  LDC R29, c[0x0][0x39c] ;  /* 0x0000e700ff1d7b82 */ /* 0x000f620000000800 */
[----:B------:R-:W-:Y:S04]  /*3a70*/  STG.E.U16 desc[UR8][R2.64], R22 ;  /* 0x0000001602007986 */ /* 0x000fe8000c101508 */
[----:B------:R0:W-:Y:S01]  /*3a80*/  STG.E.U16 desc[UR8][R8.64], R11 ;  /* 0x0000000b08007986 */ /* 0x0001e2000c101508 */
[----:B------:R-:W-:Y:S02]  /*3a90*/  F2FP.F16.F32.PACK_AB R18, RZ, R18 ;  /* 0x00000012ff12723e */ /* 0x000fe400000000ff */
[----:B------:R-:W4:Y:S01]  /*3aa0*/  LDC.64 R12, c[0x0][0x390] ;  /* 0x0000e400ff0c7b82 */ /* 0x000f220000000a00 */
[----:B------:R-:W4:Y:S04]  /*3ab0*/  LDS R15, [R0+0x3c0] ;  /* 0x0003c000000f7984 */ /* 0x000f280000000800 */
[----:B------:R-:W4:Y:S03]  /*3ac0*/  LDS R20, [R0+0x20c0] ;  /* 0x0020c00000147984 */ /* 0x000f260000000800 */
[----:B------:R-:W4:Y:S01]  /*3ad0*/  LDC R23, c[0x0][0x39c] ;  /* 0x0000e700ff177b82 */ /* 0x000f220000000800 */
[----:B0-----:R-:W-:Y:S01]  /*3ae0*/  IMAD.WIDE R10, R19, 0x2, R8 ;  /* 0x00000002130a7825 */ /* 0x001fe200078e0208 */
[----:B-1----:R-:W-:Y:S01]  /*3af0*/  LEA R19, R28, R17, 0x3 ;  /* 0x000000111c137211 */ /* 0x002fe200078e18ff */
[----:B------:R-:W0:Y:S04]  /*3b00*/  LDS R21, [R0+0x2100] ;  /* 0x0021000000157984 */ /* 0x000e280000000800 */
[----:B------:R-:W-:Y:S01]  /*3b10*/  LDS R17, [R0+0x2080] ;  /* 0x0020800000117984 */ /* 0x000fe20000000800 */
[----:B---3--:R-:W-:Y:S01]  /*3b20*/  IMAD.WIDE R2, R27, 0x2, R10 ;  /* 0x000000021b027825 */ /* 0x008fe200078e020a */
[----:B------:R-:W1:Y:S01]  /*3b30*/  LDC R31, c[0x0][0x39c] ;  /* 0x0000e700ff1f7b82 */ /* 0x000e620000000800 */
[----:B--2---:R-:W-:Y:S01]  /*3b40*/  F2FP.F16.F32.PACK_AB R14, RZ, R14 ;  /* 0x0000000eff0e723e */ /* 0x004fe200000000ff */
[----:B------:R-:W2:Y:S01]  /*3b50*/  LDS R22, [R0+0x2140] ;  /* 0x0021400000167984 */ /* 0x000ea20000000800 */
[----:B-----5:R-:W-:-:S03]  /*3b60*/  IMAD.WIDE R4, R29, 0x2, R2 ;  /* 0x000000021d047825 */ /* 0x020fc600078e0202 */
[----:B------:R3:W-:Y:S01]  /*3b70*/  STG.E.U16 desc[UR8][R10.64], R24 ;  /* 0x000000180a007986 */ /* 0x0007e2000c101508 */
[----:B----4-:R-:W-:Y:S01]  /*3b80*/  F2FP.F16.F32.PACK_AB R25, RZ, R25 ;  /* 0x00000019ff19723e */ /* 0x010fe200000000ff */
[----:B------:R-:W4:Y:S01]  /*3b90*/  LDC R29, c[0x0][0x39c] ;  /* 0x0000e700ff1d7b82 */ /* 0x000f220000000800 */
[----:B------:R-:W-:Y:S01]  /*3ba0*/  IMAD.WIDE R8, R19, 0x2, R12 ;  /* 0x0000000213087825 */ /* 0x000fe200078e020c */
[----:B------:R-:W-:Y:S01]  /*3bb0*/  STG.E.U16 desc[UR8][R2.64], R16 ;  /* 0x0000001002007986 */ /* 0x000fe2000c101508 */
[----:B------:R-:W-:Y:S02]  /*3bc0*/  PRMT R28, R25, 0x7610, R28 ;  /* 0x00007610191c7816 */ /* 0x000fe4000000001c */
[----:B------:R-:W-:Y:S01]  /*3bd0*/  IMAD R19, R30, 0x8, R19 ;  /* 0x000000081e137824 */ /* 0x000fe200078e0213 */
[----:B------:R5:W-:Y:S01]  /*3be0*/  STG.E.U16 desc[UR8][R4.64], R18 ;  /* 0x0000001204007986 */ /* 0x000be2000c101508 */
[----:B------:R-:W-:Y:S02]  /*3bf0*/  IMAD.WIDE R12, R33, 0x2, R8 ;  /* 0x00000002210c7825 */ /* 0x000fe400078e0208 */
[----:B------:R-:W4:Y:S01]  /*3c00*/  LDC R33, c[0x0][0x39c] ;  /* 0x0000e700ff217b82 */ /* 0x000f220000000800 */
[----:B------:R-:W4:Y:S01]  /*3c10*/  LDS R18, [R0+0x2180] ;  /* 0x0021800000127984 */ /* 0x000f220000000800 */
[----:B------:R-:W-:-:S03]  /*3c20*/  IMAD.WIDE R6, R23, 0x2, R4 ;  /* 0x0000000217067825 */ /* 0x000fc600078e0204 */
[----:B------:R-:W4:Y:S01]  /*3c30*/  LDS R23, [R0+0x21c0] ;  /* 0x0021c00000177984 */ /* 0x000f220000000800 */
[----:B---3--:R-:W-:Y:S01]  /*3c40*/  IMAD.WIDE R10, R35, 0x2, R12 ;  /* 0x00000002230a7825 */ /* 0x008fe200078e020c */
[----:B------:R-:W-:Y:S01]  /*3c50*/  F2FP.F16.F32.PACK_AB R15, RZ, R15 ;  /* 0x0000000fff0f723e */ /* 0x000fe200000000ff */
[----:B------:R-:W3:Y:S01]  /*3c60*/  LDC R35, c[0x0][0x39c] ;  /* 0x0000e700ff237b82 */ /* 0x000ee20000000800 */
[----:B------:R-:W3:Y:S01]  /*3c70*/  LDS R24, [R0+0x2200] ;  /* 0x0022000000187984 */ /* 0x000ee20000000800 */
[----:B-----5:R-:W-:Y:S01]  /*3c80*/  PRMT R5, R14, 0x7610, R5 ;  /* 0x000076100e057816 */ /* 0x020fe20000000005 */
[----:B-1----:R-:W-:Y:S01]  /*3c90*/  IMAD.WIDE R2, R31, 0x2, R6 ;  /* 0x000000021f027825 */ /* 0x002fe200078e0206 */
[----:B------:R-:W-:Y:S01]  /*3ca0*/  F2FP.F16.F32.PACK_AB R20, RZ, R20 ;  /* 0x00000014ff14723e */ /* 0x000fe200000000ff */
[----:B------:R-:W1:Y:S03]  /*3cb0*/  LDS R25, [R0+0x2280] ;  /* 0x0022800000197984 */ /* 0x000e660000000800 */
[----:B------:R-:W5:Y:S01]  /*3cc0*/  LDC R31, c[0x0][0x39c] ;  /* 0x0000e700ff1f7b82 */ /* 0x000f620000000800 */
[----:B------:R-:W1:Y:S01]  /*3cd0*/  LDS R27, [R0+0x2240] ;  /* 0x00224000001b7984 */ /* 0x000e620000000800 */
[----:B0-----:R-:W-:-:S03]  /*3ce0*/  F2FP.F16.F32.PACK_AB R21, RZ, R21 ;  /* 0x00000015ff15723e */ /* 0x001fc600000000ff */
[----:B------:R0:W-:Y:S04]  /*3cf0*/  STG.E.U16 desc[UR8][R6.64], R5 ;  /* 0x0000000506007986 */ /* 0x0001e8000c101508 */
[----:B------:R4:W-:Y:S01]  /*3d00*/  STG.E.U16 desc[UR8][R2.64], R15 ;  /* 0x0000000f02007986 */ /* 0x0009e2000c101508 */
[----:B--2---:R-:W-:-:S03]  /*3d10*/  F2FP.F16.F32.PACK_AB R22, RZ, R22 ;  /* 0x00000016ff16723e */ /* 0x004fc600000000ff */
[----:B------:R2:W-:Y:S01]  /*3d20*/  STG.E.U16 desc[UR8][R8.64], R28 ;  /* 0x0000001c08007986 */ /* 0x0005e2000c101508 */
[----:B0-----:R-:W-:Y:S01]  /*3d30*/  F2FP.F16.F32.PACK_AB R7, RZ, R17 ;  /* 0x00000011ff07723e */ /* 0x001fe200000000ff */
[----:B----4-:R-:W-:Y:S01]  /*3d40*/  IMAD.WIDE R4, R29, 0x2, R10 ;  /* 0x000000021d047825 */ /* 0x010fe200078e020a */
[----:B------:R-:W0:Y:S01]  /*3d50*/  LDC.64 R16, c[0x0][0x390] ;  /* 0x0000e400ff107b82 */ /* 0x000e220000000a00 */
[----:B------:R-:W4:Y:S02]  /*3d60*/  LDS R29, [R0+0x2340] ;  /* 0x00234000001d7984 */ /* 0x000f240000000800 */
[----:B------:R-:W-:Y:S02]  /*3d70*/  IMAD.WIDE R14, R33, 0x2, R4 ;  /* 0x00000002210e7825 */ /* 0x000fe400078e0204 */
[----:B------:R1:W-:Y:S01]  /*3d80*/  STG.E.U16 desc[UR8][R12.64], R26 ;  /* 0x0000001a0c007986 */ /* 0x0003e2000c101508 */
[----:B--2---:R-:W-:Y:S02]  /*3d90*/  PRMT R9, R20, 0x7610, R9 ;  /* 0x0000761014097816 */ /* 0x004fe40000000009 */
[----:B------:R-:W2:Y:S01]  /*3da0*/  LDC R33, c[0x0][0x39c] ;  /* 0x0000e700ff217b82 */ /* 0x000ea20000000800 */
[----:B------:R-:W-:Y:S01]  /*3db0*/  F2FP.F16.F32.PACK_AB R18, RZ, R18 ;  /* 0x00000012ff12723e */ /* 0x000fe200000000ff */
[----:B------:R-:W2:Y:S01]  /*3dc0*/  LDS R26, [R0+0x22c0] ;  /* 0x0022c000001a7984 */ /* 0x000ea20000000800 */
[----:B------:R-:W-:Y:S01]  /*3dd0*/  IMAD.WIDE R2, R37, 0x2, R14 ;  /* 0x0000000225027825 */ /* 0x000fe200078e020e */
[----:B------:R-:W-:-:S02]  /*3de0*/  F2FP.F16.F32.PACK_AB R23, RZ, R23 ;  /* 0x00000017ff17723e */ /* 0x000fc400000000ff */
[----:B------:R-:W2:Y:S01]  /*3df0*/  LDS R28, [R0+0x2300] ;  /* 0x00230000001c7984 */ /* 0x000ea20000000800 */
[----:B---3--:R-:W-:Y:S01]  /*3e00*/  F2FP.F16.F32.PACK_AB R24, RZ, R24 ;  /* 0x00000018ff18723e */ /* 0x008fe200000000ff */
[----:B------:R-:W3:Y:S01]  /*3e10*/  LDC R37, c[0x0][0x39c] ;  /* 0x0000e700ff257b82 */ /* 0x000ee20000000800 */
[----:B-1----:R-:W-:Y:S01]  /*3e20*/  PRMT R12, R21, 0x7610, R12 ;  /* 0x00007610150c7816 */ /* 0x002fe2000000000c */
[----:B------:R-:W1:Y:S01]  /*3e30*/  LDS R20, [R0+0x2380] ;  /* 0x0023800000147984 */ /* 0x000e620000000800 */
[----:B------:R-:W-:Y:S02]  /*3e40*/  F2FP.F16.F32.PACK_AB R25, RZ, R25 ;  /* 0x00000019ff19723e */ /* 0x000fe400000000ff */
[----:B------:R-:W-:Y:S01]  /*3e50*/  F2FP.F16.F32.PACK_AB R27, RZ, R27 ;  /* 0x0000001bff1b723e */ /* 0x000fe200000000ff */
[----:B------:R5:W-:Y:S02]  /*3e60*/  STG.E.U16 desc[UR8][R10.64], R7 ;  /* 0x000000070a007986 */ /* 0x000be4000c101508 */
[----:B------:R-:W1:Y:S02]  /*3e70*/  LDC R13, c[0x0][0x39c] ;  /* 0x0000e700ff0d7b82 */ /* 0x000e640000000800 */
[----:B------:R0:W-:Y:S04]  /*3e80*/  STG.E.U16 desc[UR8][R4.64], R9 ;  /* 0x0000000904007986 */ /* 0x0001e8000c101508 */
[----:B------:R-:W-:Y:S02]  /*3e90*/  STG.E.U16 desc[UR8][R14.64], R12 ;  /* 0x0000000c0e007986 */ /* 0x000fe4000c101508 */
[----:B------:R-:W3:Y:S02]  /*3ea0*/  LDC R21, c[0x0][0x39c] ;  /* 0x0000e700ff157b82 */ /* 0x000ee40000000800 */
[----:B------:R-:W3:Y:S01]  /*3eb0*/  LDS R14, [R0+0x23c0] ;  /* 0x0023c000000e7984 */ /* 0x000ee20000000800 */
[----:B-----5:R-:W-:-:S03]  /*3ec0*/  IMAD.WIDE R6, R31, 0x2, R2 ;  /* 0x000000021f067825 */ /* 0x020fc600078e0202 */
[----:B------:R5:W-:Y:S01]  /*3ed0*/  STG.E.U16 desc[UR8][R2.64], R22 ;  /* 0x0000001602007986 */ /* 0x000be2000c101508 */
[----:B0-----:R-:W-:Y:S01]  /*3ee0*/  IMAD.WIDE R8, R19, 0x2, R16 ;  /* 0x0000000213087825 */ /* 0x001fe200078e0210 */
[----:B------:R-:W0:Y:S01]  /*3ef0*/  LDC R31, c[0x0][0x39c] ;  /* 0x0000e700ff1f7b82 */ /* 0x000e220000000800 */
[----:B----4-:R-:W-:Y:S01]  /*3f00*/  F2FP.F16.F32.PACK_AB R29, RZ, R29 ;  /* 0x0000001dff1d723e */ /* 0x010fe200000000ff */
[----:B------:R-:W4:Y:S01]  /*3f10*/  LDS R15, [R0+0x4000] ;  /* 0x00400000000f7984 */ /* 0x000f220000000800 */
[----:B------:R-:W-:-:S03]  /*3f20*/  IMAD.WIDE R4, R35, 0x2, R8 ;  /* 0x0000000223047825 */ /* 0x000fc600078e0208 */
[----:B------:R-:W-:Y:S02]  /*3f30*/  STG.E.U16 desc[UR8][R6.64], R18 ;  /* 0x0000001206007986 */ /* 0x000fe4000c101508 */
[----:B------:R-:W4:Y:S01]  /*3f40*/  LDC R17, c[0x0][0x39c] ;  /* 0x0000e700ff117b82 */ /* 0x000f220000000800 */
[----:B--2---:R-:W-:Y:S01]  /*3f50*/  F2FP.F16.F32.PACK_AB R26, RZ, R26 ;  /* 0x0000001aff1a723e */ /* 0x004fe200000000ff */
[----:B-----5:R-:W-:Y:S01]  /*3f60*/  IMAD.WIDE R2, R33, 0x2, R6 ;  /* 0x0000000221027825 */ /* 0x020fe200078e0206 */
[----:B------:R-:W2:Y:S01]  /*3f70*/  LDS R16, [R0+0x4040] ;  /* 0x0040400000107984 */ /* 0x000ea20000000800 */
[----:B------:R-:W-:Y:S02]  /*3f80*/  F2FP.F16.F32.PACK_AB R28, RZ, R28 ;  /* 0x0000001cff1c723e */ /* 0x000fe400000000ff */
[----:B-1----:R-:W-:Y:S01]  /*3f90*/  IMAD.WIDE R10, R13, 0x2, R4 ;  /* 0x000000020d0a7825 */ /* 0x002fe200078e0204 */
[----:B------:R1:W-:Y:S01]  /*3fa0*/  STG.E.U16 desc[UR8][R2.64], R23 ;  /* 0x0000001702007986 */ /* 0x0003e2000c101508 */
[----:B------:R-:W5:Y:S01]  /*3fb0*/  LDC R22, c[0x0][0x39c] ;  /* 0x0000e700ff167b82 */ /* 0x000f620000000800 */
[----:B------:R-:W-:-:S02]  /*3fc0*/  F2FP.F16.F32.PACK_AB R20, RZ, R20 ;  /* 0x00000014ff14723e */ /* 0x000fc400000000ff */
[----:B------:R0:W-:Y:S01]  /*3fd0*/  STG.E.U16 desc[UR8][R8.64], R24 ;  /* 0x0000001808007986 */ /* 0x0001e2000c101508 */
[----:B---3--:R-:W-:Y:S01]  /*3fe0*/  IMAD.WIDE R12, R21, 0x2, R10 ;  /* 0x00000002150c7825 */ /* 0x008fe200078e020a */
[----:B------:R-:W-:Y:S02]  /*3ff0*/  PRMT R30, R20, 0x7610, R30 ;  /* 0x00007610141e7816 */ /* 0x000fe4000000001e */
[----:B------:R-:W-:Y:S01]  /*4000*/  STG.E.U16 desc[UR8][R4.64], R27 ;  /* 0x0000001b04007986 */ /* 0x000fe2000c101508 */
[----:B------:R-:W3:Y:S01]  /*4010*/  LDC R33, c[0x0][0x39c] ;  /* 0x0000e700ff217b82 */ /* 0x000ee20000000800 */
[----:B-1----:R-:W-:Y:S02]  /*4020*/  PRMT R3, R25, 0x7610, R3 ;  /* 0x0000761019037816 */ /* 0x002fe40000000003 */
[----:B------:R-:W1:Y:S05]  /*4030*/  LDS R18, [R0+0x40c0] ;  /* 0x0040c00000127984 */ /* 0x000e6a0000000800 */
[----:B0-----:R-:W0:Y:S01]  /*4040*/  LDC.64 R8, c[0x0][0x390] ;  /* 0x0000e400ff087b82 */ /* 0x001e220000000a00 */
[----:B------:R2:W-:Y:S01]  /*4050*/  STG.E.U16 desc[UR8][R10.64], R3 ;  /* 0x000000030a007986 */ /* 0x0005e2000c101508 */
[----:B----4-:R-:W-:Y:S01]  /*4060*/  IMAD.WIDE R6, R17, 0x2, R12 ;  /* 0x0000000211067825 */ /* 0x010fe200078e020c */
[----:B------:R-:W-:-:S02]  /*4070*/  F2FP.F16.F32.PACK_AB R14, RZ, R14 ;  /* 0x0000000eff0e723e */ /* 0x000fc400000000ff */
[----:B------:R-:W4:Y:S03]  /*4080*/  LDS R17, [R0+0x4080] ;  /* 0x0040800000117984 */ /* 0x000f260000000800 */
[----:B------:R-:W3:Y:S01]  /*4090*/  LDC R25, c[0x0][0x39c] ;  /* 0x0000e700ff197b82 */ /* 0x000ee20000000800 */
[----:B-----5:R-:W-:Y:S01]  /*40a0*/  IMAD R19, R22, 0x8, R19 ;  /* 0x0000000816137824 */ /* 0x020fe200078e0213 */
[----:B------:R-:W-:Y:S01]  /*40b0*/  STG.E.U16 desc[UR8][R12.64], R26 ;  /* 0x0000001a0c007986 */ /* 0x000fe2000c101508 */
[----:B------:R-:W-:Y:S01]  /*40c0*/  F2FP.F16.F32.PACK_AB R15, RZ, R15 ;  /* 0x0000000fff0f723e */ /* 0x000fe200000000ff */
[----:B--2---:R-:W-:Y:S01]  /*40d0*/  IMAD.WIDE R2, R31, 0x2, R6 ;  /* 0x000000021f027825 */ /* 0x004fe200078e0206 */
[----:B------:R-:W-:Y:S01]  /*40e0*/  PRMT R10, R29, 0x7610, R10 ;  /* 0x000076101d0a7816 */ /* 0x000fe2000000000a */
[----:B------:R-:W-:Y:S02]  /*40f0*/  STG.E.U16 desc[UR8][R6.64], R28 ;  /* 0x0000001c06007986 */ /* 0x000fe4000c101508 */
[----:B------:R-:W2:Y:S01]  /*4100*/  LDC R11, c[0x0][0x39c] ;  /* 0x0000e700ff0b7b82 */ /* 0x000ea20000000800 */
[----:B------:R-:W-:Y:S01]  /*4110*/  IMAD.WIDE R4, R37, 0x2, R2 ;  /* 0x0000000225047825 */ /* 0x000fe200078e0202 */
[----:B------:R0:W-:Y:S01]  /*4120*/  STG.E.U16 desc[UR8][R2.64], R10 ;  /* 0x0000000a02007986 */ /* 0x0001e2000c101508 */
[----:B------:R-:W-:-:S05]  /*4130*/  F2FP.F16.F32.PACK_AB R16, RZ, R16 ;  /* 0x00000010ff10723e */ /* 0x000fca00000000ff */
[----:B------:R-:W5:Y:S01]  /*4140*/  LDC R27, c[0x0][0x39c] ;  /* 0x0000e700ff1b7b82 */ /* 0x000f620000000800 */
[----:B------:R-:W5:Y:S04]  /*4150*/  LDS R23, [R0+0x41c0] ;  /* 0x0041c00000177984 */ /* 0x000f680000000800 */
[----:B------:R3:W-:Y:S03]  /*4160*/  STG.E.U16 desc[UR8][R4.64], R30 ;  /* 0x0000001e04007986 */ /* 0x0007e6000c101508 */
[----:B------:R-:W5:Y:S01]  /*4170*/  LDC R29, c[0x0][0x39c] ;  /* 0x0000e700ff1d7b82 */ /* 0x000f620000000800 */
[----:B0-----:R-:W-:Y:S01]  /*4180*/  IMAD.WIDE R2, R19, 0x2, R8 ;  /* 0x0000000213027825 */ /* 0x001fe200078e0208 */
[----:B------:R-:W0:Y:S01]  /*4190*/  LDS R22, [R0+0x4180] ;  /* 0x0041800000167984 */ /* 0x000e220000000800 */
[----:B------:R-:W-:-:S02]  /*41a0*/  PRMT R9, R14, 0x7610, R9 ;  /* 0x000076100e097816 */ /* 0x000fc40000000009 */
[----:B-1----:R-:W-:Y:S01]  /*41b0*/  F2FP.F16.F32.PACK_AB R18, RZ, R18 ;  /* 0x00000012ff12723e */ /* 0x002fe200000000ff */
[----:B------:R-:W1:Y:S02]  /*41c0*/  LDS R20, [R0+0x4100] ;  /* 0x0041000000147984 */ /* 0x000e640000000800 */
[----:B------:R-:W0:Y:S01]  /*41d0*/  LDC R13, c[0x0][0x39c] ;  /* 0x0000e700ff0d7b82 */ /* 0x000e220000000800 */
[----:B---3--:R-:W-:Y:S01]  /*41e0*/  IMAD.WIDE R4, R25, 0x2, R4 ;  /* 0x0000000219047825 */ /* 0x008fe200078e0204 */
[----:B------:R-:W3:Y:S03]  /*41f0*/  LDS R21, [R0+0x4140] ;  /* 0x0041400000157984 */ /* 0x000ee60000000800 */
[----:B--2---:R-:W-:Y:S01]  /*4200*/  IMAD.WIDE R6, R11, 0x2, R2 ;  /* 0x000000020b067825 */ /* 0x004fe200078e0202 */
[----:B------:R5:W-:Y:S01]  /*4210*/  STG.E.U16 desc[UR8][R4.64], R9 ;  /* 0x0000000904007986 */ /* 0x000be2000c101508 */
[----:B----4-:R-:W-:Y:S01]  /*4220*/  F2FP.F16.F32.PACK_AB R17, RZ, R17 ;  /* 0x00000011ff11723e */ /* 0x010fe200000000ff */
[----:B------:R-:W2:Y:S02]  /*4230*/  LDC R31, c[0x0][0x39c] ;  /* 0x0000e700ff1f7b82 */ /* 0x000ea40000000800 */
[----:B------:R4:W-:Y:S04]  /*4240*/  STG.E.U16 desc[UR8][R2.64], R15 ;  /* 0x0000000f02007986 */ /* 0x0009e8000c101508 */
[----:B------:R-:W3:Y:S02]  /*4250*/  LDS R24, [R0+0x4200] ;  /* 0x0042000000187984 */ /* 0x000ee40000000800 */
[----:B------:R-:W3:Y:S01]  /*4260*/  LDC R12, c[0x0][0x39c] ;  /* 0x0000e700ff0c7b82 */ /* 0x000ee20000000800 */
[----:B-----5:R-:W-:Y:S01]  /*4270*/  IMAD.WIDE R8, R27, 0x2, R6 ;  /* 0x000000021b087825 */ /* 0x020fe200078e0206 */
[----:B------:R-:W5:Y:S01]  /*4280*/  LDS R25, [R0+0x4240] ;  /* 0x0042400000197984 */ /* 0x000f620000000800 */
[----:B------:R-:W-:-:S03]  /*4290*/  PRMT R5, R16, 0x7610, R5 ;  /* 0x0000761010057816 */ /* 0x000fc60000000005 */
[----:B------:R-:W5:Y:S01]  /*42a0*/  LDS R27, [R0+0x42c0] ;  /* 0x0042c000001b7984 */ /* 0x000f620000000800 */
[----:B------:R-:W-:Y:S01]  /*42b0*/  IMAD.WIDE R10, R29, 0x2, R8 ;  /* 0x000000021d0a7825 */ /* 0x000fe200078e0208 */
[----:B----4-:R-:W4:Y:S01]  /*42c0*/  LDC.64 R14, c[0x0][0x390] ;  /* 0x0000e400ff0e7b82 */ /* 0x010f220000000a00 */
[----:B------:R-:W-:Y:S01]  /*42d0*/  F2FP.F16.F32.PACK_AB R23, RZ, R23 ;  /* 0x00000017ff17723e */ /* 0x000fe200000000ff */
[----:B------:R2:W-:Y:S01]  /*42e0*/  STG.E.U16 desc[UR8][R6.64], R5 ;  /* 0x0000000506007986 */ /* 0x0005e2000c101508 */
[----:B0-----:R-:W-:-:S03]  /*42f0*/  IMAD.WIDE R2, R13, 0x2, R10 ;  /* 0x000000020d027825 */ /* 0x001fc600078e020a */
[----:B------:R-:W0:Y:S01]  /*4300*/  LDS R26, [R0+0x4280] ;  /* 0x00428000001a7984 */ /* 0x000e220000000800 */
[----:B------:R-:W-:Y:S01]  /*4310*/  PRMT R30, R23, 0x7610, R30 ;  /* 0x00007610171e7816 */ /* 0x000fe2000000001e */
[----:B------:R-:W5:Y:S01]  /*4320*/  LDC R37, c[0x0][0x39c] ;  /* 0x0000e700ff257b82 */ /* 0x000f620000000800 */
[----:B------:R-:W-:Y:S01]  /*4330*/  F2FP.F16.F32.PACK_AB R22, RZ, R22 ;  /* 0x00000016ff16723e */ /* 0x000fe200000000ff */
[----:B------:R-:W0:Y:S01]  /*4340*/  LDS R16, [R0+0x4300] ;  /* 0x0043000000107984 */ /* 0x000e220000000800 */
[----:B-1----:R-:W-:Y:S01]  /*4350*/  F2FP.F16.F32.PACK_AB R20, RZ, R20 ;  /* 0x00000014ff14723e */ /* 0x002fe200000000ff */
[----:B--2---:R-:W-:Y:S01]  /*4360*/  IMAD.WIDE R4, R31, 0x2, R2 ;  /* 0x000000021f047825 */ /* 0x004fe200078e0202 */
[----:B---3--:R-:W-:-:S03]  /*4370*/  LEA R19, R12, R19, 0x3 ;  /* 0x000000130c137211 */ /* 0x008fc600078e18ff */
[----:B------:R-:W1:Y:S01]  /*4380*/  LDC R31, c[0x0][0x39c] ;  /* 0x0000e700ff1f7b82 */ /* 0x000e620000000800 */
[----:B------:R5:W-:Y:S01]  /*4390*/  STG.E.U16 desc[UR8][R8.64], R17 ;  /* 0x0000001108007986 */ /* 0x000be2000c101508 */
[----:B------:R-:W-:Y:S01]  /*43a0*/  F2FP.F16.F32.PACK_AB R21, RZ, R21 ;  /* 0x00000015ff15723e */ /* 0x000fe200000000ff */
[----:B------:R-:W-:Y:S02]  /*43b0*/  IMAD.WIDE R12, R33, 0x2, R4 ;  /* 0x00000002210c7825 */ /* 0x000fe400078e0204 */
[----:B------:R-:W2:Y:S03]  /*43c0*/  LDS R17, [R0+0x4340] ;  /* 0x0043400000117984 */ /* 0x000ea60000000800 */
[----:B------:R-:W3:Y:S01]  /*43d0*/  LDC R35, c[0x0][0x39c] ;  /* 0x0000e700ff237b82 */ /* 0x000ee20000000800 */
[----:B----4-:R-:W-:Y:S01]  /*43e0*/  IMAD.WIDE R14, R19, 0x2, R14 ;  /* 0x00000002130e7825 */ /* 0x010fe200078e020e */
[----:B------:R4:W-:Y:S01]  /*43f0*/  STG.E.U16 desc[UR8][R10.64], R18 ;  /* 0x000000120a007986 */ /* 0x0009e2000c101508 */
[----:B------:R-:W-:-:S03]  /*4400*/  F2FP.F16.F32.PACK_AB R24, RZ, R24 ;  /* 0x00000018ff18723e */ /* 0x000fc600000000ff */
[----:B------:R-:W2:Y:S02]  /*4410*/  LDS R18, [R0+0x4380] ;  /* 0x0043800000127984 */ /* 0x000ea40000000800 */
[----:B------:R-:W2:Y:S01]  /*4420*/  LDC R33, c[0x0][0x39c] ;  /* 0x0000e700ff217b82 */ /* 0x000ea20000000800 */
[----:B-----5:R-:W-:Y:S01]  /*4430*/  IMAD.WIDE R8, R37, 0x2, R14 ;  /* 0x0000000225087825 */ /* 0x020fe200078e020e */
[----:B------:R-:W-:Y:S01]  /*4440*/  STG.E.U16 desc[UR8][R2.64], R20 ;  /* 0x0000001402007986 */ /* 0x000fe2000c101508 */
[----:B------:R-:W-:Y:S02]  /*4450*/  F2FP.F16.F32.PACK_AB R25, RZ, R25 ;  /* 0x00000019ff19723e */ /* 0x000fe400000000ff */
[----:B----4-:R-:W-:Y:S01]  /*4460*/  PRMT R11, R22, 0x7610, R11 ;  /* 0x00007610160b7816 */ /* 0x010fe2000000000b */
[----:B------:R-:W-:Y:S02]  /*4470*/  STG.E.U16 desc[UR8][R4.64], R21 ;  /* 0x0000001504007986 */ /* 0x000fe4000c101508 */
[----:B------:R-:W4:Y:S01]  /*4480*/  LDC R23, c[0x0][0x39c] ;  /* 0x0000e700ff177b82 */ /* 0x000f220000000800 */
[----:B------:R-:W-:Y:S01]  /*4490*/  F2FP.F16.F32.PACK_AB R27, RZ, R27 ;  /* 0x0000001bff1b723e */ /* 0x000fe200000000ff */
[----:B------:R1:W-:Y:S01]  /*44a0*/  STG.E.U16 desc[UR8][R12.64], R11 ;  /* 0x0000000b0c007986 */ /* 0x0003e2000c101508 */
[----:B0-----:R-:W-:-:S03]  /*44b0*/  F2FP.F16.F32.PACK_AB R26, RZ, R26 ;  /* 0x0000001aff1a723e */ /* 0x001fc600000000ff */
[----:B------:R-:W0:Y:S01]  /*44c0*/  LDS R28, [R0+0x43c0] ;  /* 0x0043c000001c7984 */ /* 0x000e220000000800 */
[----:B---3--:R-:W-:Y:S01]  /*44d0*/  IMAD.WIDE R6, R35, 0x2, R12 ;  /* 0x0000000223067825 */ /* 0x008fe200078e020c */
[----:B------:R-:W3:Y:S01]  /*44e0*/  LDC R22, c[0x0][0x39c] ;  /* 0x0000e700ff167b82 */ /* 0x000ee20000000800 */
[----:B------:R-:W-:Y:S01]  /*44f0*/  F2FP.F16.F32.PACK_AB R16, RZ, R16 ;  /* 0x00000010ff10723e */ /* 0x000fe200000000ff */
[----:B------:R-:W5:Y:S01]  /*4500*/  LDS R29, [R0+0x6000] ;  /* 0x00600000001d7984 */ /* 0x000f620000000800 */
[----:B-1----:R-:W-:-:S03]  /*4510*/  IMAD.WIDE R10, R31, 0x2, R8 ;  /* 0x000000021f0a7825 */ /* 0x002fc600078e0208 */
[----:B------:R-:W1:Y:S02]  /*4520*/  LDS R21, [R0+0x6100] ;  /* 0x0061000000157984 */ /* 0x000e640000000800 */
[----:B------:R-:W1:Y:S02]  /*4530*/  LDC R31, c[0x0][0x39c] ;  /* 0x0000e700ff1f7b82 */ /* 0x000e640000000800 */
[----:B------:R0:W-:Y:S01]  /*4540*/  STG.E.U16 desc[UR8][R6.64], R30 ;  /* 0x0000001e06007986 */ /* 0x0001e2000c101508 */
[----:B--2---:R-:W-:Y:S01]  /*4550*/  IMAD.WIDE R2, R33, 0x2, R10 ;  /* 0x0000000221027825 */ /* 0x004fe200078e020a */
[----:B------:R-:W-:Y:S02]  /*4560*/  F2FP.F16.F32.PACK_AB R17, RZ, R17 ;  /* 0x00000011ff11723e */ /* 0x000fe400000000ff */
[----:B------:R2:W-:Y:S02]  /*4570*/  STG.E.U16 desc[UR8][R14.64], R24 ;  /* 0x000000180e007986 */ /* 0x0005e4000c101508 */
[----:B------:R-:W1:Y:S01]  /*4580*/  LDC.64 R12, c[0x0][0x390] ;  /* 0x0000e400ff0c7b82 */ /* 0x000e620000000a00 */
[----:B------:R-:W-:Y:S01]  /*4590*/  IMAD.WIDE R4, R39, 0x2, R2 ;  /* 0x0000000227047825 */ /* 0x000fe200078e0202 */
[----:B------:R-:W-:Y:S01]  /*45a0*/  LDS R14, [R0+0x6040] ;  /* 0x00604000000e7984 */ /* 0x000fe20000000800 */
[----:B------:R-:W-:-:S03]  /*45b0*/  F2FP.F16.F32.PACK_AB R18, RZ, R18 ;  /* 0x00000012ff12723e */ /* 0x000fc600000000ff */
[----:B------:R-:W-:Y:S01]  /*45c0*/  LDS R15, [R0+0x6080] ;  /* 0x00608000000f7984 */ /* 0x000fe20000000800 */
[----:B0-----:R-:W-:Y:S01]  /*45d0*/  PRMT R7, R25, 0x7610, R7 ;  /* 0x0000761019077816 */ /* 0x001fe20000000007 */
[----:B------:R-:W0:Y:S01]  /*45e0*/  LDC R33, c[0x0][0x39c] ;  /* 0x0000e700ff217b82 */ /* 0x000e220000000800 */
[----:B---3--:R-:W-:Y:S01]  /*45f0*/  IMAD R19, R22, 0x8, R19 ;  /* 0x0000000816137824 */ /* 0x008fe200078e0213 */
[----:B------:R-:W3:Y:S01]  /*4600*/  LDS R20, [R0+0x60c0] ;  /* 0x0060c00000147984 */ /* 0x000ee20000000800 */
[----:B--2---:R-:W-:-:S03]  /*4610*/  PRMT R24, R27, 0x7610, R24 ;  /* 0x000076101b187816 */ /* 0x004fc60000000018 */
[----:B------:R4:W-:Y:S02]  /*4620*/  STG.E.U16 desc[UR8][R8.64], R7 ;  /* 0x0000000708007986 */ /* 0x0009e4000c101508 */
[----:B------:R-:W2:Y:S02]  /*4630*/  LDC R25, c[0x0][0x39c] ;  /* 0x0000e700ff197b82 */ /* 0x000ea40000000800 */
[----:B------:R1:W-:Y:S01]  /*4640*/  STG.E.U16 desc[UR8][R10.64], R26 ;  /* 0x0000001a0a007986 */ /* 0x0003e2000c101508 */
[----:B------:R-:W-:-:S03]  /*4650*/  F2FP.F16.F32.PACK_AB R28, RZ, R28 ;  /* 0x0000001cff1c723e */ /* 0x000fc600000000ff */
[----:B------:R-:W-:Y:S02]  /*4660*/  STG.E.U16 desc[UR8][R2.64], R24 ;  /* 0x0000001802007986 */ /* 0x000fe4000c101508 */
[----:B------:R-:W2:Y:S01]  /*4670*/  LDC R27, c[0x0][0x39c] ;  /* 0x0000e700ff1b7b82 */ /* 0x000ea20000000800 */
[----:B-----5:R-:W-:Y:S01]  /*4680*/  F2FP.F16.F32.PACK_AB R29, RZ, R29 ;  /* 0x0000001dff1d723e */ /* 0x020fe200000000ff */
[----:B----4-:R-:W-:Y:S01]  /*4690*/  IMAD.WIDE R6, R23, 0x2, R4 ;  /* 0x0000000217067825 */ /* 0x010fe200078e0204 */
[----:B------:R4:W-:Y:S01]  /*46a0*/  STG.E.U16 desc[UR8][R4.64], R16 ;  /* 0x0000001004007986 */ /* 0x0009e2000c101508 */
[----:B-1----:R-:W-:-:S03]  /*46b0*/  PRMT R11, R17, 0x7610, R11 ;  /* 0x00007610110b7816 */ /* 0x002fc6000000000b */
[----:B------:R-:W1:Y:S01]  /*46c0*/  LDS R16, [R0+0x6140] ;  /* 0x0061400000107984 */ /* 0x000e620000000800 */
[----:B------:R-:W5:Y:S01]  /*46d0*/  LDC R23, c[0x0][0x39c] ;  /* 0x0000e700ff177b82 */ /* 0x000f620000000800 */
[----:B------:R-:W-:Y:S01]  /*46e0*/  IMAD.WIDE R8, R31, 0x2, R6 ;  /* 0x000000021f087825 */ /* 0x000fe200078e0206 */
[----:B------:R-:W-:Y:S01]  /*46f0*/  F2FP.F16.F32.PACK_AB R21, RZ, R21 ;  /* 0x00000015ff15723e */ /* 0x000fe200000000ff */
[----:B------:R-:W1:Y:S03]  /*4700*/  LDS R17, [R0+0x61c0] ;  /* 0x0061c00000117984 */ /* 0x000e660000000800 */
[----:B------:R-:W-:Y:S01]  /*4710*/  PRMT R30, R21, 0x7610, R30 ;  /* 0x00007610151e7816 */ /* 0x000fe2000000001e */
[----:B----4-:R-:W-:Y:S01]  /*4720*/  IMAD.WIDE R4, R19, 0x2, R12 ;  /* 0x0000000213047825 */ /* 0x010fe200078e020c */
[----:B------:R-:W4:Y:S01]  /*4730*/  LDC R31, c[0x0][0x39c] ;  /* 0x0000e700ff1f7b82 */ /* 0x000f220000000800 */
[----:B------:R-:W4:Y:S01]  /*4740*/  LDS R22, [R0+0x6180] ;  /* 0x0061800000167984 */ /* 0x000f220000000800 */
[----:B------:R-:W-:Y:S01]  /*4750*/  PRMT R13, R18, 0x7610, R13 ;  /* 0x00007610120d7816 */ /* 0x000fe2000000000d */
[----:B0-----:R-:W-:-:S02]  /*4760*/  IMAD.WIDE R2, R33, 0x2, R8 ;  /* 0x0000000221027825 */ /* 0x001fc400078e0208 */
[----:B------:R2:W-:Y:S03]  /*4770*/  STG.E.U16 desc[UR8][R6.64], R11 ;  /* 0x0000000b06007986 */ /* 0x0005e6000c101508 */
[----:B------:R-:W0:Y:S01]  /*4780*/  LDC R26, c[0x0][0x39c] ;  /* 0x0000e700ff1a7b82 */ /* 0x000e220000000800 */
[----:B------:R5:W-:Y:S01]  /*4790*/  STG.E.U16 desc[UR8][R8.64], R13 ;  /* 0x0000000d08007986 */ /* 0x000be2000c101508 */
[----:B---3--:R-:W-:-:S03]  /*47a0*/  F2FP.F16.F32.PACK_AB R20, RZ, R20 ;  /* 0x00000014ff14723e */ /* 0x008fc600000000ff */
[----:B------:R3:W-:Y:S03]  /*47b0*/  STG.E.U16 desc[UR8][R2.64], R28 ;  /* 0x0000001c02007986 */ /* 0x0007e6000c101508 */
[----:B------:R-:W4:Y:S01]  /*47c0*/  LDC R33, c[0x0][0x39c] ;  /* 0x0000e700ff217b82 */ /* 0x000f220000000800 */
[----:B--2---:R-:W-:Y:S01]  /*47d0*/  IMAD.WIDE R10, R25, 0x2, R4 ;  /* 0x00000002190a7825 */ /* 0x004fe200078e0204 */
[----:B------:R-:W2:Y:S01]  /*47e0*/  LDS R18, [R0+0x6200] ;  /* 0x0062000000127984 */ /* 0x000ea20000000800 */
[----:B------:R-:W-:-:S03]  /*47f0*/  F2FP.F16.F32.PACK_AB R7, RZ, R15 ;  /* 0x0000000fff07723e */ /* 0x000fc600000000ff */
[----:B------:R0:W-:Y:S01]  /*4800*/  STG.E.U16 desc[UR8][R4.64], R29 ;  /* 0x0000001d04007986 */ /* 0x0001e2000c101508 */
[----:B-----5:R-:W-:Y:S01]  /*4810*/  IMAD.WIDE R12, R23, 0x2, R10 ;  /* 0x00000002170c7825 */ /* 0x020fe200078e020a */
[----:B------:R-:W5:Y:S01]  /*4820*/  LDC R25, c[0x0][0x39c] ;  /* 0x0000e700ff197b82 */ /* 0x000f620000000800 */
[----:B---3--:R-:W-:Y:S01]  /*4830*/  PRMT R28, R20, 0x7610, R28 ;  /* 0x00007610141c7816 */ /* 0x008fe2000000001c */
[----:B------:R-:W3:Y:S01]  /*4840*/  LDS R23, [R0+0x6240] ;  /* 0x0062400000177984 */ /* 0x000ee20000000800 */
[----:B------:R-:W-:-:S03]  /*4850*/  IMAD.WIDE R2, R27, 0x2, R12 ;  /* 0x000000021b027825 */ /* 0x000fc600078e020c */
[----:B------:R-:W3:Y:S01]  /*4860*/  LDS R21, [R0+0x6300] ;  /* 0x0063000000157984 */ /* 0x000ee20000000800 */
[----:B-1----:R-:W-:Y:S01]  /*4870*/  F2FP.F16.F32.PACK_AB R16, RZ, R16 ;  /* 0x00000010ff10723e */ /* 0x002fe200000000ff */
[----:B------:R-:W1:Y:S01]  /*4880*/  LDC R9, c[0x0][0x39c] ;  /* 0x0000e700ff097b82 */ /* 0x000e620000000800 */
[----:B0-----:R-:W-:Y:S01]  /*4890*/  IMAD R19, R26, 0x8, R19 ;  /* 0x000000081a137824 */ /* 0x001fe200078e0213 */
[----:B------:R-:W-:Y:S01]  /*48a0*/  F2FP.F16.F32.PACK_AB R5, RZ, R14 ;  /* 0x0000000eff05723e */ /* 0x000fe200000000ff */
[----:B------:R-:W0:Y:S01]  /*48b0*/  LDS R24, [R0+0x6280] ;  /* 0x0062800000187984 */ /* 0x000e220000000800 */
[----:B------:R-:W-:Y:S02]  /*48c0*/  F2FP.F16.F32.PACK_AB R17, RZ, R17 ;  /* 0x00000011ff11723e */ /* 0x000fe400000000ff */
[----:B------:R-:W-:Y:S01]  /*48d0*/  PRMT R8, R5, 0x7610, R8 ;  /* 0x0000761005087816 */ /* 0x000fe20000000008 */
[----:B----4-:R-:W-:Y:S01]  /*48e0*/  IMAD.WIDE R4, R31, 0x2, R2 ;  /* 0x000000021f047825 */ /* 0x010fe200078e0202 */
[----:B------:R-:W4:Y:S01]  /*48f0*/  LDC R27, c[0x0][0x39c] ;  /* 0x0000e700ff1b7b82 */ /* 0x000f220000000800 */
[----:B------:R-:W0:Y:S01]  /*4900*/  LDS R20, [R0+0x62c0] ;  /* 0x0062c00000147984 */ /* 0x000e220000000800 */
[----:B------:R-:W-:-:S03]  /*4910*/  F2FP.F16.F32.PACK_AB R22, RZ, R22 ;  /* 0x00000016ff16723e */ /* 0x000fc600000000ff */
[----:B------:R2:W-:Y:S03]  /*4920*/  STG.E.U16 desc[UR8][R10.64], R8 ;  /* 0x000000080a007986 */ /* 0x0005e6000c101508 */
[----:B------:R-:W0:Y:S01]  /*4930*/  LDC.64 R14, c[0x0][0x390] ;  /* 0x0000e400ff0e7b82 */ /* 0x000e220000000a00 */
[----:B------:R5:W-:Y:S04]  /*4940*/  STG.E.U16 desc[UR8][R12.64], R7 ;  /* 0x000000070c007986 */ /* 0x000be8000c101508 */
[----:B------:R-:W-:Y:S03]  /*4950*/  STG.E.U16 desc[UR8][R2.64], R28 ;  /* 0x0000001c02007986 */ /* 0x000fe6000c101508 */
[----:B------:R-:W0:Y:S01]  /*4960*/  LDC R29, c[0x0][0x39c] ;  /* 0x0000e700ff1d7b82 */ /* 0x000e220000000800 */
[----:B------:R3:W-:Y:S01]  /*4970*/  STG.E.U16 desc[UR8][R4.64], R30 ;  /* 0x0000001e04007986 */ /* 0x0007e2000c101508 */
[----:B--2---:R-:W-:-:S02]  /*4980*/  PRMT R11, R17, 0x7610, R11 ;  /* 0x00007610110b7816 */ /* 0x004fc4000000000b */
[----:B------:R-:W-:Y:S01]  /*4990*/  F2FP.F16.F32.PACK_AB R18, RZ, R18 ;  /* 0x00000012ff12723e */ /* 0x000fe200000000ff */
[----:B-----5:R-:W-:Y:S01]  /*49a0*/  IMAD.WIDE R6, R25, 0x2, R4 ;  /* 0x0000000219067825 */ /* 0x020fe200078e0204 */
[----:B------:R-:W2:Y:S02]  /*49b0*/  LDS R17, [R0+0x8040] ;  /* 0x0080400000117984 */ /* 0x000ea40000000800 */
[----:B------:R-:W5:Y:S02]  /*49c0*/  LDC R31, c[0x0][0x39c] ;  /* 0x0000e700ff1f7b82 */ /* 0x000f640000000800 */
[----:B------:R-:W2:Y:S01]  /*49d0*/  LDS R25, [R0+0x6340] ;  /* 0x0063400000197984 */ /* 0x000ea20000000800 */
[----:B-1----:R-:W-:Y:S01]  /*49e0*/  IMAD.WIDE R8, R9, 0x2, R6 ;  /* 0x0000000209087825 */ /* 0x002fe200078e0206 */
[----:B---3--:R-:W-:Y:S02]  /*49f0*/  F2FP.F16.F32.PACK_AB R23, RZ, R23 ;  /* 0x00000017ff17723e */ /* 0x008fe400000000ff */
[----:B------:R-:W-:-:S02]  /*4a00*/  PRMT R5, R16, 0x7610, R5 ;  /* 0x0000761010057816 */ /* 0x000fc40000000005 */
[----:B------:R-:W1:Y:S01]  /*4a10*/  LDS R16, [R0+0x8000] ;  /* 0x0080000000107984 */ /* 0x000e620000000800 */
[----:B----4-:R-:W-:Y:S01]  /*4a20*/  IMAD.WIDE R2, R27, 0x2, R8 ;  /* 0x000000021b027825 */ /* 0x010fe200078e0208 */
[----:B------:R-:W3:Y:S01]  /*4a30*/  LDC R35, c[0x0][0x39c] ;  /* 0x0000e700ff237b82 */ /* 0x000ee20000000800 */
[----:B------:R-:W-:Y:S01]  /*4a40*/  F2FP.F16.F32.PACK_AB R21, RZ, R21 ;  /* 0x00000015ff15723e */ /* 0x000fe200000000ff */
[----:B------:R4:W-:Y:S01]  /*4a50*/  STG.E.U16 desc[UR8][R6.64], R5 ;  /* 0x0000000506007986 */ /* 0x0009e2000c101508 */
[----:B0-----:R-:W-:-:S03]  /*4a60*/  F2FP.F16.F32.PACK_AB R24, RZ, R24 ;  /* 0x00000018ff18723e */ /* 0x001fc600000000ff */
[----:B------:R-:W-:Y:S01]  /*4a70*/  STG.E.U16 desc[UR8][R8.64], R22 ;  /* 0x0000001608007986 */ /* 0x000fe2000c101508 */
[----:B------:R-:W-:Y:S01]  /*4a80*/  F2FP.F16.F32.PACK_AB R20, RZ, R20 ;  /* 0x00000014ff14723e */ /* 0x000fe200000000ff */
[----:B------:R-:W0:Y:S02]  /*4a90*/  LDC R27, c[0x0][0x39c] ;  /* 0x0000e700ff1b7b82 */ /* 0x000e240000000800 */
[----:B------:R2:W-:Y:S01]  /*4aa0*/  STG.E.U16 desc[UR8][R2.64], R11 ;  /* 0x0000000b02007986 */ /* 0x0005e2000c101508 */
[----:B----4-:R-:W-:-:S03]  /*4ab0*/  IMAD.WIDE R4, R19, 0x2, R14 ;  /* 0x0000000213047825 */ /* 0x010fc600078e020e */
[----:B------:R-:W4:Y:S02]  /*4ac0*/  LDS R22, [R0+0x8080] ;  /* 0x0080800000167984 */ /* 0x000f240000000800 */
[----:B------:R-:W3:Y:S02]  /*4ad0*/  LDC R26, c[0x0][0x39c] ;  /* 0x0000e700ff1a7b82 */ /* 0x000ee40000000800 */
[----:B------:R-:W4:Y:S01]  /*4ae0*/  LDS R14, [R0+0x6380] ;  /* 0x00638000000e7984 */ /* 0x000f220000000800 */
[----:B--2---:R-:W-:-:S03]  /*4af0*/  IMAD.WIDE R10, R29, 0x2, R4 ;  /* 0x000000021d0a7825 */ /* 0x004fc600078e0204 */
[----:B------:R-:W2:Y:S02]  /*4b00*/  LDS R15, [R0+0x63c0] ;  /* 0x0063c000000f7984 */ /* 0x000ea40000000800 */
[----:B------:R-:W2:Y:S02]  /*4b10*/  LDC.64 R12, c[0x0][0x390] ;  /* 0x0000e400ff0c7b82 */ /* 0x000ea40000000a00 */
[----:B------:R-:W-:Y:S01]  /*4b20*/  STG.E.U16 desc[UR8][R4.64], R18 ;  /* 0x0000001204007986 */ /* 0x000fe2000c101508 */
[----:B-----5:R-:W-:Y:S01]  /*4b30*/  IMAD.WIDE R2, R31, 0x2, R10 ;  /* 0x000000021f027825 */ /* 0x020fe200078e020a */
[----:B------:R-:W-:Y:S02]  /*4b40*/  F2FP.F16.F32.PACK_AB R17, RZ, R17 ;  /* 0x00000011ff11723e */ /* 0x000fe400000000ff */
[----:B------:R5:W-:Y:S02]  /*4b50*/  STG.E.U16 desc[UR8][R10.64], R23 ;  /* 0x000000170a007986 */ /* 0x000be4000c101508 */
[----:B------:R-:W2:Y:S01]  /*4b60*/  LDC R29, c[0x0][0x39c] ;  /* 0x0000e700ff1d7b82 */ /* 0x000ea20000000800 */
[----:B------:R-:W-:Y:S01]  /*4b70*/  F2FP.F16.F32.PACK_AB R25, RZ, R25 ;  /* 0x00000019ff19723e */ /* 0x000fe200000000ff */
[----:B------:R-:W-:Y:S01]  /*4b80*/  IMAD.WIDE R6, R33, 0x2, R2 ;  /* 0x0000000221067825 */ /* 0x000fe200078e0202 */
[----:B------:R-:W2:Y:S01]  /*4b90*/  LDS R23, [R0+0x8100] ;  /* 0x0081000000177984 */ /* 0x000ea20000000800 */
[----:B-1----:R-:W-:-:S03]  /*4ba0*/  F2FP.F16.F32.PACK_AB R16, RZ, R16 ;  /* 0x00000010ff10723e */ /* 0x002fc600000000ff */
[----:B------:R1:W-:Y:S01]  /*4bb0*/  STG.E.U16 desc[UR8][R2.64], R24 ;  /* 0x0000001802007986 */ /* 0x0003e2000c101508 */
[----:B------:R-:W2:Y:S01]  /*4bc0*/  LDC R31, c[0x0][0x39c] ;  /* 0x0000e700ff1f7b82 */ /* 0x000ea20000000800 */
[----:B0-----:R-:W-:Y:S01]  /*4bd0*/  IMAD.WIDE R8, R27, 0x2, R6 ;  /* 0x000000021b087825 */ /* 0x001fe200078e0206 */
[----:B---3--:R-:W-:Y:S01]  /*4be0*/  LEA R19, R26, R19, 0x3 ;  /* 0x000000131a137211 */ /* 0x008fe200078e18ff */
[----:B------:R-:W0:Y:S01]  /*4bf0*/  LDS R18, [R0+0x80c0] ;  /* 0x0080c00000127984 */ /* 0x000e220000000800 */
[----:B-----5:R-:W-:-:S03]  /*4c00*/  PRMT R11, R21, 0x7610, R11 ;  /* 0x00007610150b7816 */ /* 0x020fc6000000000b */
[----:B------:R-:W3:Y:S01]  /*4c10*/  LDS R21, [R0+0x8180] ;  /* 0x0081800000157984 */ /* 0x000ee20000000800 */
[----:B------:R-:W5:Y:S01]  /*4c20*/  LDC R27, c[0x0][0x39c] ;  /* 0x0000e700ff1b7b82 */ /* 0x000f620000000800 */
[----:B------:R-:W-:Y:S01]  /*4c30*/  IMAD.WIDE R4, R35, 0x2, R8 ;  /* 0x0000000223047825 */ /* 0x000fe200078e0208 */
[----:B-1----:R-:W-:Y:S01]  /*4c40*/  PRMT R3, R20, 0x7610, R3 ;  /* 0x0000761014037816 */ /* 0x002fe20000000003 */
[----:B------:R-:W1:Y:S01]  /*4c50*/  LDS R26, [R0+0x8240] ;  /* 0x00824000001a7984 */ /* 0x000e620000000800 */
[----:B----4-:R-:W-:-:S04]  /*4c60*/  F2FP.F16.F32.PACK_AB R22, RZ, R22 ;  /* 0x00000016ff16723e */ /* 0x010fc800000000ff */
[----:B------:R-:W4:Y:S01]  /*4c70*/  LDC R33, c[0x0][0x39c] ;  /* 0x0000e700ff217b82 */ /* 0x000f220000000800 */
[----:B------:R2:W-:Y:S01]  /*4c80*/  STG.E.U16 desc[UR8][R6.64], R3 ;  /* 0x0000000306007986 */ /* 0x0005e2000c101508 */
[----:B------:R-:W-:-:S03]  /*4c90*/  F2FP.F16.F32.PACK_AB R14, RZ, R14 ;  /* 0x0000000eff0e723e */ /* 0x000fc600000000ff */
[----:B------:R0:W-:Y:S01]  /*4ca0*/  STG.E.U16 desc[UR8][R8.64], R11 ;  /* 0x0000000b08007986 */ /* 0x0001e2000c101508 */
[----:B--2---:R-:W-:Y:S02]  /*4cb0*/  F2FP.F16.F32.PACK_AB R15, RZ, R15 ;  /* 0x0000000fff0f723e */ /* 0x004fe400000000ff */
[----:B------:R-:W2:Y:S01]  /*4cc0*/  LDC R35, c[0x0][0x39c] ;  /* 0x0000e700ff237b82 */ /* 0x000ea20000000800 */
[----:B------:R-:W2:Y:S04]  /*4cd0*/  LDS R20, [R0+0x8140] ;  /* 0x0081400000147984 */ /* 0x000ea80000000800 */
[----:B------:R5:W-:Y:S01]  /*4ce0*/  STG.E.U16 desc[UR8][R4.64], R25 ;  /* 0x0000001904007986 */ /* 0x000be2000c101508 */
[----:B------:R-:W-:Y:S02]  /*4cf0*/  IMAD.WIDE R2, R29, 0x2, R4 ;  /* 0x000000021d027825 */ /* 0x000fe400078e0204 */
[----:B------:R-:W2:Y:S01]  /*4d00*/  LDC R29, c[0x0][0x39c] ;  /* 0x0000e700ff1d7b82 */ /* 0x000ea20000000800 */
[----:B------:R-:W2:Y:S01]  /*4d10*/  LDS R25, [R0+0x8200] ;  /* 0x0082000000197984 */ /* 0x000ea20000000800 */
[----:B0-----:R-:W-:Y:S01]  /*4d20*/  IMAD.WIDE R10, R19, 0x2, R12 ;  /* 0x00000002130a7825 */ /* 0x001fe200078e020c */
[----:B------:R-:W-:-:S02]  /*4d30*/  PRMT R9, R16, 0x7610, R9 ;  /* 0x0000761010097816 */ /* 0x000fc40000000009 */
[----:B------:R-:W0:Y:S01]  /*4d40*/  LDS R24, [R0+0x81c0] ;  /* 0x0081c00000187984 */ /* 0x000e220000000800 */
[----:B------:R-:W-:Y:S01]  /*4d50*/  F2FP.F16.F32.PACK_AB R23, RZ, R23 ;  /* 0x00000017ff17723e */ /* 0x000fe200000000ff */
[----:B------:R-:W-:Y:S01]  /*4d60*/  IMAD.WIDE R12, R31, 0x2, R10 ;  /* 0x000000021f0c7825 */ /* 0x000fe200078e020a */
[----:B------:R-:W0:Y:S01]  /*4d70*/  LDC R28, c[0x0][0x39c] ;  /* 0x0000e700ff1c7b82 */ /* 0x000e220000000800 */
[----:B------:R-:W2:Y:S01]  /*4d80*/  LDS R16, [R0+0x8280] ;  /* 0x0082800000107984 */ /* 0x000ea20000000800 */
[----:B------:R-:W-:Y:S01]  /*4d90*/  F2FP.F16.F32.PACK_AB R18, RZ, R18 ;  /* 0x00000012ff12723e */ /* 0x000fe200000000ff */
[----:B-----5:R-:W-:Y:S02]  /*4da0*/  IMAD.WIDE R4, R27, 0x2, R2 ;  /* 0x000000021b047825 */ /* 0x020fe400078e0202 */
[----:B------:R5:W-:Y:S01]  /*4db0*/  STG.E.U16 desc[UR8][R2.64], R14 ;  /* 0x0000000e02007986 */ /* 0x000be2000c101508 */
[----:B---3--:R-:W-:Y:S01]  /*4dc0*/  F2FP.F16.F32.PACK_AB R21, RZ, R21 ;  /* 0x00000015ff15723e */ /* 0x008fe200000000ff */
[----:B----4-:R-:W-:Y:S01]  /*4dd0*/  IMAD.WIDE R6, R33, 0x2, R12 ;  /* 0x0000000221067825 */ /* 0x010fe200078e020c */
[----:B------:R-:W3:Y:S01]  /*4de0*/  LDC R31, c[0x0][0x39c] ;  /* 0x0000e700ff1f7b82 */ /* 0x000ee20000000800 */
[----:B------:R4:W-:Y:S01]  /*4df0*/  STG.E.U16 desc[UR8][R4.64], R15 ;  /* 0x0000000f04007986 */ /* 0x0009e2000c101508 */
[----:B-1----:R-:W-:-:S03]  /*4e00*/  F2FP.F16.F32.PACK_AB R26, RZ, R26 ;  /* 0x0000001aff1a723e */ /* 0x002fc600000000ff */
[----:B------:R-:W1:Y:S03]  /*4e10*/  LDS R27, [R0+0x8340] ;  /* 0x00834000001b7984 */ /* 0x000e660000000800 */
[----:B------:R-:W1:Y:S01]  /*4e20*/  LDC R37, c[0x0][0x39c] ;  /* 0x0000e700ff257b82 */ /* 0x000e620000000800 */
[----:B-----5:R-:W-:Y:S01]  /*4e30*/  PRMT R3, R17, 0x7610, R3 ;  /* 0x0000761011037816 */ /* 0x020fe20000000003 */
[----:B------:R5:W-:Y:S04]  /*4e40*/  STG.E.U16 desc[UR8][R10.64], R9 ;  /* 0x000000090a007986 */ /* 0x000be8000c101508 */
[----:B------:R5:W-:Y:S02]  /*4e50*/  STG.E.U16 desc[UR8][R12.64], R3 ;  /* 0x000000030c007986 */ /* 0x000be4000c101508 */
[----:B----4-:R-:W4:Y:S01]  /*4e60*/  LDC.64 R14, c[0x0][0x390] ;  /* 0x0000e400ff0e7b82 */ /* 0x010f220000000a00 */
[----:B0-----:R-:W-:Y:S01]  /*4e70*/  IMAD R19, R28, 0x8, R19 ;  /* 0x000000081c137824 */ /* 0x001fe200078e0213 */
[----:B------:R1:W-:Y:S01]  /*4e80*/  STG.E.U16 desc[UR8][R6.64], R22 ;  /* 0x0000001606007986 */ /* 0x0003e2000c101508 */
[----:B--2---:R-:W-:Y:S01]  /*4e90*/  F2FP.F16.F32.PACK_AB R20, RZ, R20 ;  /* 0x00000014ff14723e */ /* 0x004fe200000000ff */
[----:B-----5:R-:W-:Y:S01]  /*4ea0*/  IMAD.WIDE R8, R35, 0x2, R6 ;  /* 0x0000000223087825 */ /* 0x020fe200078e0206 */
[----:B------:R-:W-:-:S03]  /*4eb0*/  PRMT R11, R23, 0x7610, R11 ;  /* 0x00007610170b7816 */ /* 0x000fc6000000000b */
[----:B------:R-:W0:Y:S01]  /*4ec0*/  LDC R33, c[0x0][0x39c] ;  /* 0x0000e700ff217b82 */ /* 0x000e220000000800 */
[----:B------:R-:W2:Y:S01]  /*4ed0*/  LDS R17, [R0+0x82c0] ;  /* 0x0082c00000117984 */ /* 0x000ea20000000800 */
[----:B------:R-:W-:Y:S01]  /*4ee0*/  PRMT R12, R21, 0x7610, R12 ;  /* 0x00007610150c7816 */ /* 0x000fe2000000000c */
[----:B------:R-:W-:Y:S02]  /*4ef0*/  IMAD.WIDE R2, R29, 0x2, R8 ;  /* 0x000000021d027825 */ /* 0x000fe400078e0208 */
[----:B------:R-:W5:Y:S01]  /*4f00*/  LDS R22, [R0+0x8300] ;  /* 0x0083000000167984 */ /* 0x000f620000000800 */
[----:B------:R-:W-:Y:S02]  /*4f10*/  F2FP.F16.F32.PACK_AB R25, RZ, R25 ;  /* 0x00000019ff19723e */ /* 0x000fe400000000ff */
[----:B------:R-:W2:Y:S01]  /*4f20*/  LDC R13, c[0x0][0x39c] ;  /* 0x0000e700ff0d7b82 */ /* 0x000ea20000000800 */
[----:B------:R4:W-:Y:S01]  /*4f30*/  STG.E.U16 desc[UR8][R8.64], R18 ;  /* 0x0000001208007986 */ /* 0x0009e2000c101508 */
[----:B---3--:R-:W-:Y:S01]  /*4f40*/  IMAD.WIDE R4, R31, 0x2, R2 ;  /* 0x000000021f047825 */ /* 0x008fe200078e0202 */
[----:B------:R-:W-:-:S02]  /*4f50*/  F2FP.F16.F32.PACK_AB R24, RZ, R24 ;  /* 0x00000018ff18723e */ /* 0x000fc400000000ff */
[----:B------:R0:W-:Y:S01]  /*4f60*/  STG.E.U16 desc[UR8][R2.64], R11 ;  /* 0x0000000b02007986 */ /* 0x0001e2000c101508 */
[----:B------:R-:W-:Y:S02]  /*4f70*/  F2FP.F16.F32.PACK_AB R16, RZ, R16 ;  /* 0x00000010ff10723e */ /* 0x000fe400000000ff */
[----:B------:R-:W3:Y:S01]  /*4f80*/  LDC R21, c[0x0][0x39c] ;  /* 0x0000e700ff157b82 */ /* 0x000ee20000000800 */
[----:B-1----:R-:W-:Y:S01]  /*4f90*/  IMAD.WIDE R6, R37, 0x2, R4 ;  /* 0x0000000225067825 */ /* 0x002fe200078e0204 */
[----:B------:R1:W-:Y:S03]  /*4fa0*/  STG.E.U16 desc[UR8][R4.64], R20 ;  /* 0x0000001404007986 */ /* 0x0003e6000c101508 */
[----:B----4-:R-:W-:Y:S01]  /*4fb0*/  IMAD.WIDE R8, R19, 0x2, R14 ;  /* 0x0000000213087825 */ /* 0x010fe200078e020e */
[----:B------:R4:W-:Y:S01]  /*4fc0*/  STG.E.U16 desc[UR8][R6.64], R12 ;  /* 0x0000000c06007986 */ /* 0x0009e2000c101508 */
[----:B------:R-:W-:Y:S01]  /*4fd0*/  F2FP.F16.F32.PACK_AB R27, RZ, R27 ;  /* 0x0000001bff1b723e */ /* 0x000fe200000000ff */
[----:B------:R-:W3:Y:S01]  /*4fe0*/  LDC R23, c[0x0][0x39c] ;  /* 0x0000e700ff177b82 */ /* 0x000ee20000000800 */
[----:B0-----:R-:W-:Y:S01]  /*4ff0*/  IMAD.WIDE R10, R33, 0x2, R6 ;  /* 0x00000002210a7825 */ /* 0x001fe200078e0206 */
[----:B------:R-:W0:Y:S01]  /*5000*/  LDS R14, [R0+0x8380] ;  /* 0x00838000000e7984 */ /* 0x000e220000000800 */
[----:B-1----:R-:W-:-:S03]  /*5010*/  PRMT R5, R25, 0x7610, R5 ;  /* 0x0000761019057816 */ /* 0x002fc60000000005 */
[----:B------:R-:W1:Y:S02]  /*5020*/  LDS R15, [R0+0x83c0] ;  /* 0x0083c000000f7984 */ /* 0x000e640000000800 */
[----:B------:R-:W0:Y:S01]  /*5030*/  LDC R29, c[0x0][0x39c] ;  /* 0x0000e700ff1d7b82 */ /* 0x000e220000000800 */
[----:B--2---:R-:W-:Y:S01]  /*5040*/  IMAD.WIDE R2, R13, 0x2, R8 ;  /* 0x000000020d027825 */ /* 0x004fe200078e0208 */
[----:B----4-:R-:W-:Y:S01]  /*5050*/  PRMT R7, R26, 0x7610, R7 ;  /* 0x000076101a077816 */ /* 0x010fe20000000007 */
[----:B------:R-:W2:Y:S04]  /*5060*/  LDS R18, [R0+0xa000] ;  /* 0x00a0000000127984 */ /* 0x000ea80000000800 */
[----:B------:R-:W-:Y:S01]  /*5070*/  STG.E.U16 desc[UR8][R10.64], R24 ;  /* 0x000000180a007986 */ /* 0x000fe2000c101508 */
[----:B------:R-:W4:Y:S01]  /*5080*/  LDC R25, c[0x0][0x39c] ;  /* 0x0000e700ff197b82 */ /* 0x000f220000000800 */
[----:B------:R-:W-:-:S02]  /*5090*/  F2FP.F16.F32.PACK_AB R17, RZ, R17 ;  /* 0x00000011ff11723e */ /* 0x000fc400000000ff */
[----:B------:R3:W-:Y:S01]  /*50a0*/  STG.E.U16 desc[UR8][R8.64], R5 ;  /* 0x0000000508007986 */ /* 0x0007e2000c101508 */
[----:B-----5:R-:W-:-:S03]  /*50b0*/  F2FP.F16.F32.PACK_AB R22, RZ, R22 ;  /* 0x00000016ff16723e */ /* 0x020fc600000000ff */
[----:B------:R5:W-:Y:S01]  /*50c0*/  STG.E.U16 desc[UR8][R2.64], R7 ;  /* 0x0000000702007986 */ /* 0x000be2000c101508 */
[----:B------:R-:W2:Y:S03]  /*50d0*/  LDC R26, c[0x0][0x39c] ;  /* 0x0000e700ff1a7b82 */ /* 0x000ea60000000800 */
[----:B------:R-:W4:Y:S01]  /*50e0*/  LDS R20, [R0+0xa040] ;  /* 0x00a0400000147984 */ /* 0x000f220000000800 */
[----:B---3--:R-:W-:-:S04]  /*50f0*/  IMAD.WIDE R4, R21, 0x2, R2 ;  /* 0x0000000215047825 */ /* 0x008fc800078e0202 */
[----:B------:R-:W3:Y:S01]  /*5100*/  LDC R31, c[0x0][0x39c] ;  /* 0x0000e700ff1f7b82 */ /* 0x000ee20000000800 */
[----:B------:R-:W-:Y:S01]  /*5110*/  PRMT R9, R16, 0x7610, R9 ;  /* 0x0000761010097816 */ /* 0x000fe20000000009 */
[----:B------:R-:W3:Y:S01]  /*5120*/  LDS R21, [R0+0xa080] ;  /* 0x00a0800000157984 */ /* 0x000ee20000000800 */
[----:B-----5:R-:W-:-:S03]  /*5130*/  IMAD.WIDE R6, R23, 0x2, R4 ;  /* 0x0000000217067825 */ /* 0x020fc600078e0204 */
[----:B------:R5:W-:Y:S02]  /*5140*/  STG.E.U16 desc[UR8][R4.64], R9 ;  /* 0x0000000904007986 */ /* 0x000be4000c101508 */
[----:B------:R-:W3:Y:S02]  /*5150*/  LDC.64 R12, c[0x0][0x390] ;  /* 0x0000e400ff0c7b82 */ /* 0x000ee40000000a00 */
[----:B------:R-:W3:Y:S01]  /*5160*/  LDS R23, [R0+0xa0c0] ;  /* 0x00a0c00000177984 */ /* 0x000ee20000000800 */
[----:B0-----:R-:W-:Y:S01]  /*5170*/  IMAD.WIDE R2, R29, 0x2, R6 ;  /* 0x000000021d027825 */ /* 0x001fe200078e0206 */
[----:B------:R-:W-:Y:S02]  /*5180*/  F2FP.F16.F32.PACK_AB R14, RZ, R14 ;  /* 0x0000000eff0e723e */ /* 0x000fe400000000ff */
[----:B------:R-:W0:Y:S01]  /*5190*/  LDS R16, [R0+0xa100] ;  /* 0x00a1000000107984 */ /* 0x000e220000000800 */
[----:B-1----:R-:W-:Y:S01]  /*51a0*/  F2FP.F16.F32.PACK_AB R15, RZ, R15 ;  /* 0x0000000fff0f723e */ /* 0x002fe200000000ff */
[----:B------:R-:W1:Y:S01]  /*51b0*/  LDC R33, c[0x0][0x39c] ;  /* 0x0000e700ff217b82 */ /* 0x000e620000000800 */
[----:B--2---:R-:W-:Y:S01]  /*51c0*/  IMAD R19, R26, 0x8, R19 ;  /* 0x000000081a137824 */ /* 0x004fe200078e0213 */
[----:B-----5:R-:W-:Y:S01]  /*51d0*/  PRMT R5, R27, 0x7610, R5 ;  /* 0x000076101b057816 */ /* 0x020fe20000000005 */
[----:B----4-:R-:W-:Y:S01]  /*51e0*/  IMAD.WIDE R8, R25, 0x2, R2 ;  /* 0x0000000219087825 */ /* 0x010fe200078e0202 */
[----:B------:R-:W-:Y:S01]  /*51f0*/  STG.E.U16 desc[UR8][R6.64], R17 ;  /* 0x0000001106007986 */ /* 0x000fe2000c101508 */
[----:B------:R-:W-:-:S03]  /*5200*/  F2FP.F16.F32.PACK_AB R18, RZ, R18 ;  /* 0x00000012ff12723e */ /* 0x000fc600000000ff */
[----:B------:R-:W2:Y:S01]  /*5210*/  LDC R35, c[0x0][0x39c] ;  /* 0x0000e700ff237b82 */ /* 0x000ea20000000800 */
[----:B---3--:R-:W-:Y:S01]  /*5220*/  IMAD.WIDE R10, R31, 0x2, R8 ;  /* 0x000000021f0a7825 */ /* 0x008fe200078e0208 */
[----:B------:R-:W3:Y:S04]  /*5230*/  LDS R24, [R0+0xa140] ;  /* 0x00a1400000187984 */ /* 0x000ee80000000800 */
[----:B------:R1:W-:Y:S02]  /*5240*/  STG.E.U16 desc[UR8][R2.64], R22 ;  /* 0x0000001602007986 */ /* 0x0003e4000c101508 */
[----:B------:R-:W4:Y:S01]  /*5250*/  LDC R27, c[0x0][0x39c] ;  /* 0x0000e700ff1b7b82 */ /* 0x000f220000000800 */
[----:B------:R-:W-:Y:S01]  /*5260*/  IMAD.WIDE R12, R19, 0x2, R12 ;  /* 0x00000002130c7825 */ /* 0x000fe200078e020c */
[----:B------:R2:W-:Y:S01]  /*5270*/  STG.E.U16 desc[UR8][R8.64], R5 ;  /* 0x0000000508007986 */ /* 0x0005e2000c101508 */
[----:B------:R-:W-:-:S03]  /*5280*/  F2FP.F16.F32.PACK_AB R20, RZ, R20 ;  /* 0x00000014ff14723e */ /* 0x000fc600000000ff */
[----:B------:R-:W5:Y:S02]  /*5290*/  LDS R17, [R0+0xa180] ;  /* 0x00a1800000117984 */ /* 0x000f640000000800 */
[----:B------:R-:W3:Y:S01]  /*52a0*/  LDC R29, c[0x0][0x39c] ;  /* 0x0000e700ff1d7b82 */ /* 0x000ee20000000800 */
[----:B-1----:R-:W-:Y:S01]  /*52b0*/  IMAD.WIDE R2, R33, 0x2, R10 ;  /* 0x0000000221027825 */ /* 0x002fe200078e020a */
[----:B------:R-:W1:Y:S01]  /*52c0*/  LDS R25, [R0+0xa200] ;  /* 0x00a2000000197984 */ /* 0x000e620000000800 */
[----:B------:R-:W-:-:S03]  /*52d0*/  F2FP.F16.F32.PACK_AB R21, RZ, R21 ;  /* 0x00000015ff15723e */ /* 0x000fc600000000ff */
[----:B------:R-:W1:Y:S02]  /*52e0*/  LDS R22, [R0+0xa1c0] ;  /* 0x00a1c00000167984 */ /* 0x000e640000000800 */
[----:B------:R-:W5:Y:S01]  /*52f0*/  LDC R31, c[0x0][0x39c] ;  /* 0x0000e700ff1f7b82 */ /* 0x000f620000000800 */
[----:B--2---:R-:W-:Y:S01]  /*5300*/  IMAD.WIDE R4, R35, 0x2, R12 ;  /* 0x0000000223047825 */ /* 0x004fe200078e020c */
[----:B------:R-:W-:Y:S01]  /*5310*/  F2FP.F16.F32.PACK_AB R23, RZ, R23 ;  /* 0x00000017ff17723e */ /* 0x000fe200000000ff */
[----:B------:R2:W-:Y:S01]  /*5320*/  STG.E.U16 desc[UR8][R10.64], R14 ;  /* 0x0000000e0a007986 */ /* 0x0005e2000c101508 */
[----:B0-----:R-:W-:-:S03]  /*5330*/  F2FP.F16.F32.PACK_AB R16, RZ, R16 ;  /* 0x00000010ff10723e */ /* 0x001fc600000000ff */
[----:B------:R-:W0:Y:S01]  /*5340*/  LDS R26, [R0+0xa240] ;  /* 0x00a24000001a7984 */ /* 0x000e220000000800 */
[----:B------:R-:W1:Y:S01]  /*5350*/  LDC R33, c[0x0][0x39c] ;  /* 0x0000e700ff217b82 */ /* 0x000e620000000800 */
[----:B----4-:R-:W-:Y:S02]  /*5360*/  IMAD.WIDE R6, R27, 0x2, R4 ;  /* 0x000000021b067825 */ /* 0x010fe400078e0204 */
[----:B------:R5:W-:Y:S04]  /*5370*/  STG.E.U16 desc[UR8][R2.64], R15 ;  /* 0x0000000f02007986 */ /* 0x000be8000c101508 */
[----:B------:R4:W-:Y:S01]  /*5380*/  STG.E.U16 desc[UR8][R12.64], R18 ;  /* 0x000000120c007986 */ /* 0x0009e2000c101508 */
[----:B------:R-:W0:Y:S01]  /*5390*/  LDC R27, c[0x0][0x39c] ;  /* 0x0000e700ff1b7b82 */ /* 0x000e220000000800 */
[----:B---3--:R-:W-:Y:S01]  /*53a0*/  IMAD.WIDE R8, R29, 0x2, R6 ;  /* 0x000000021d087825 */ /* 0x008fe200078e0206 */
[----:B--2---:R-:W-:Y:S01]  /*53b0*/  PRMT R11, R23, 0x7610, R11 ;  /* 0x00007610170b7816 */ /* 0x004fe2000000000b */
[----:B------:R1:W-:Y:S01]  /*53c0*/  STG.E.U16 desc[UR8][R4.64], R20 ;  /* 0x0000001404007986 */ /* 0x0003e2000c101508 */
[----:B------:R-:W-:-:S03]  /*53d0*/  F2FP.F16.F32.PACK_AB R24, RZ, R24 ;  /* 0x00000018ff18723e */ /* 0x000fc600000000ff */
[----:B------:R-:W2:Y:S01]  /*53e0*/  LDS R14, [R0+0xa280] ;  /* 0x00a28000000e7984 */ /* 0x000ea20000000800 */
[----:B------:R-:W3:Y:S01]  /*53f0*/  LDC R28, c[0x0][0x39c] ;  /* 0x0000e700ff1c7b82 */ /* 0x000ee20000000800 */
[----:B-----5:R-:W-:Y:S02]  /*5400*/  IMAD.WIDE R2, R31, 0x2, R8 ;  /* 0x000000021f027825 */ /* 0x020fe400078e0208 */
[----:B------:R-:W-:Y:S01]  /*5410*/  STG.E.U16 desc[UR8][R6.64], R21 ;  /* 0x0000001506007986 */ /* 0x000fe2000c101508 */
[----:B------:R-:W-:-:S03]  /*5420*/  F2FP.F16.F32.PACK_AB R17, RZ, R17 ;  /* 0x00000011ff11723e */ /* 0x000fc600000000ff */
[----:B------:R0:W-:Y:S01]  /*5430*/  STG.E.U16 desc[UR8][R8.64], R11 ;  /* 0x0000000b08007986 */ /* 0x0001e2000c101508 */
[----:B----4-:R-:W4:Y:S01]  /*5440*/  LDC.64 R12, c[0x0][0x390] ;  /* 0x0000e400ff0c7b82 */ /* 0x010f220000000a00 */
[----:B-1----:R-:W-:Y:S02]  /*5450*/  IMAD.WIDE R4, R33, 0x2, R2 ;  /* 0x0000000221047825 */ /* 0x002fe400078e0202 */
[----:B------:R-:W1:Y:S01]  /*5460*/  LDS R15, [R0+0xa2c0] ;  /* 0x00a2c000000f7984 */ /* 0x000e620000000800 */
[----:B------:R-:W-:-:S03]  /*5470*/  F2FP.F16.F32.PACK_AB R25, RZ, R25 ;  /* 0x00000019ff19723e */ /* 0x000fc600000000ff */
[----:B------:R-:W5:Y:S01]  /*5480*/  LDS R18, [R0+0xa300] ;  /* 0x00a3000000127984 */ /* 0x000f620000000800 */
[----:B------:R-:W1:Y:S01]  /*5490*/  LDC R35, c[0x0][0x39c] ;  /* 0x0000e700ff237b82 */ /* 0x000e620000000800 */
[----:B------:R-:W-:Y:S01]  /*54a0*/  F2FP.F16.F32.PACK_AB R22, RZ, R22 ;  /* 0x00000016ff16723e */ /* 0x000fe200000000ff */
[----:B0-----:R-:W-:Y:S01]  /*54b0*/  IMAD.WIDE R10, R27, 0x2, R4 ;  /* 0x000000021b0a7825 */ /* 0x001fe200078e0204 */
[----:B------:R-:W0:Y:S01]  /*54c0*/  LDS R20, [R0+0xa340] ;  /* 0x00a3400000147984 */ /* 0x000e220000000800 */
[----:B------:R-:W-:Y:S02]  /*54d0*/  PRMT R9, R17, 0x7610, R9 ;  /* 0x0000761011097816 */ /* 0x000fe40000000009 */
[----:B------:R-:W-:Y:S02]  /*54e0*/  F2FP.F16.F32.PACK_AB R26, RZ, R26 ;  /* 0x0000001aff1a723e */ /* 0x000fe400000000ff */
[----:B------:R-:W5:Y:S01]  /*54f0*/  LDC R29, c[0x0][0x39c] ;  /* 0x0000e700ff1d7b82 */ /* 0x000f620000000800 */
[----:B---3--:R-:W-:Y:S01]  /*5500*/  LEA R19, R28, R19, 0x3 ;  /* 0x000000131c137211 */ /* 0x008fe200078e18ff */
[----:B------:R-:W-:Y:S04]  /*5510*/  STG.E.U16 desc[UR8][R2.64], R16 ;  /* 0x0000001002007986 */ /* 0x000fe8000c101508 */
[----:B------:R1:W-:Y:S02]  /*5520*/  STG.E.U16 desc[UR8][R4.64], R24 ;  /* 0x0000001804007986 */ /* 0x0003e4000c101508 */
[----:B------:R-:W3:Y:S01]  /*5530*/  LDC R23, c[0x0][0x39c] ;  /* 0x0000e700ff177b82 */ /* 0x000ee20000000800 */
[----:B----4-:R-:W-:Y:S01]  /*5540*/  IMAD.WIDE R6, R19, 0x2, R12 ;  /* 0x0000000213067825 */ /* 0x010fe200078e020c */
[----:B------:R-:W-:Y:S01]  /*5550*/  PRMT R13, R25, 0x7610, R13 ;  /* 0x00007610190d7816 */ /* 0x000fe2000000000d */
[----:B------:R3:W-:Y:S04]  /*5560*/  STG.E.U16 desc[UR8][R10.64], R9 ;  /* 0x000000090a007986 */ /* 0x0007e8000c101508 */
[----:B------:R-:W4:Y:S01]  /*5570*/  LDS R16, [R0+0xa380] ;  /* 0x00a3800000107984 */ /* 0x000f220000000800 */
[----:B------:R-:W4:Y:S01]  /*5580*/  LDC R27, c[0x0][0x39c] ;  /* 0x0000e700ff1b7b82 */ /* 0x000f220000000800 */
[----:B--2---:R-:W-:Y:S01]  /*5590*/  F2FP.F16.F32.PACK_AB R14, RZ, R14 ;  /* 0x0000000eff0e723e */ /* 0x004fe200000000ff */
[----:B-1----:R-:W-:Y:S01]  /*55a0*/  IMAD.WIDE R4, R35, 0x2, R6 ;  /* 0x0000000223047825 */ /* 0x002fe200078e0206 */
[----:B------:R-:W1:Y:S04]  /*55b0*/  LDS R21, [R0+0xa3c0] ;  /* 0x00a3c00000157984 */ /* 0x000e680000000800 */
[----:B------:R-:W2:Y:S01]  /*55c0*/  LDS R17, [R0+0xc000] ;  /* 0x00c0000000117984 */ /* 0x000ea20000000800 */
[----:B------:R-:W2:Y:S01]  /*55d0*/  LDC R31, c[0x0][0x39c] ;  /* 0x0000e700ff1f7b82 */ /* 0x000ea20000000800 */
[----:B-----5:R-:W-:Y:S01]  /*55e0*/  IMAD.WIDE R2, R29, 0x2, R10 ;  /* 0x000000021d027825 */ /* 0x020fe200078e020a */
[----:B------:R-:W-:Y:S01]  /*55f0*/  F2FP.F16.F32.PACK_AB R15, RZ, R15 ;  /* 0x0000000fff0f723e */ /* 0x000fe200000000ff */
[----:B------:R-:W5:Y:S03]  /*5600*/  LDS R24, [R0+0xc0c0] ;  /* 0x00c0c00000187984 */ /* 0x000f660000000800 */
[----:B------:R-:W-:-:S02]  /*5610*/  PRMT R28, R15, 0x7610, R28 ;  /* 0x000076100f1c7816 */ /* 0x000fc4000000001c */
[----:B------:R-:W5:Y:S01]  /*5620*/  LDC R33, c[0x0][0x39c] ;  /* 0x0000e700ff217b82 */ /* 0x000f620000000800 */
[----:B---3--:R-:W-:Y:S01]  /*5630*/  IMAD.WIDE R8, R23, 0x2, R4 ;  /* 0x0000000217087825 */ /* 0x008fe200078e0204 */
[----:B------:R3:W-:Y:S01]  /*5640*/  STG.E.U16 desc[UR8][R2.64], R22 ;  /* 0x0000001602007986 */ /* 0x0007e2000c101508 */
[----:B------:R-:W-:Y:S02]  /*5650*/  F2FP.F16.F32.PACK_AB R18, RZ, R18 ;  /* 0x00000012ff12723e */ /* 0x000fe400000000ff */
[----:B0-----:R-:W-:Y:S01]  /*5660*/  F2FP.F16.F32.PACK_AB R20, RZ, R20 ;  /* 0x00000014ff14723e */ /* 0x001fe200000000ff */
[----:B------:R4:W-:Y:S02]  /*5670*/  STG.E.U16 desc[UR8][R6.64], R13 ;  /* 0x0000000d06007986 */ /* 0x0009e4000c101508 */
[----:B------:R-:W0:Y:S02]  /*5680*/  LDC R25, c[0x0][0x39c] ;  /* 0x0000e700ff197b82 */ /* 0x000e240000000800 */
[----:B------:R-:W0:Y:S01]  /*5690*/  LDS R22, [R0+0xc040] ;  /* 0x00c0400000167984 */ /* 0x000e220000000800 */
[----:B---3--:R-:W-:-:S03]  /*56a0*/  PRMT R3, R26, 0x7610, R3 ;  /* 0x000076101a037816 */ /* 0x008fc60000000003 */
[----:B------:R-:W3:Y:S02]  /*56b0*/  LDS R23, [R0+0xc080] ;  /* 0x00c0800000177984 */ /* 0x000ee40000000800 */
[----:B------:R-:W0:Y:S01]  /*56c0*/  LDC R26, c[0x0][0x39c] ;  /* 0x0000e700ff1a7b82 */ /* 0x000e220000000800 */
[----:B----4-:R-:W-:Y:S01]  /*56d0*/  IMAD.WIDE R12, R27, 0x2, R8 ;  /* 0x000000021b0c7825 */ /* 0x010fe200078e0208 */
[----:B------:R2:W-:Y:S01]  /*56e0*/  STG.E.U16 desc[UR8][R4.64], R3 ;  /* 0x0000000304007986 */ /* 0x0005e2000c101508 */
[----:B------:R-:W-:-:S03]  /*56f0*/  PRMT R7, R14, 0x7610, R7 ;  /* 0x000076100e077816 */ /* 0x000fc60000000007 */
[----:B------:R-:W4:Y:S02]  /*5700*/  LDS R14, [R0+0xc100] ;  /* 0x00c10000000e7984 */ /* 0x000f240000000800 */
[----:B------:R-:W3:Y:S01]  /*5710*/  LDC R27, c[0x0][0x39c] ;  /* 0x0000e700ff1b7b82 */ /* 0x000ee20000000800 */
[----:B------:R-:W-:Y:S01]  /*5720*/  F2FP.F16.F32.PACK_AB R16, RZ, R16 ;  /* 0x00000010ff10723e */ /* 0x000fe200000000ff */
[----:B------:R0:W-:Y:S01]  /*5730*/  STG.E.U16 desc[UR8][R8.64], R7 ;  /* 0x0000000708007986 */ /* 0x0001e2000c101508 */
[----:B-1----:R-:W-:Y:S01]  /*5740*/  F2FP.F16.F32.PACK_AB R21, RZ, R21 ;  /* 0x00000015ff15723e */ /* 0x002fe200000000ff */
[----:B--2---:R-:W-:-:S04]  /*5750*/  IMAD.WIDE R2, R31, 0x2, R12 ;  /* 0x000000021f027825 */ /* 0x004fc800078e020c */
[----:B------:R-:W1:Y:S01]  /*5760*/  LDC.64 R10, c[0x0][0x390] ;  /* 0x0000e400ff0a7b82 */ /* 0x000e620000000a00 */
[----:B------:R-:W-:Y:S01]  /*5770*/  STG.E.U16 desc[UR8][R12.64], R28 ;  /* 0x0000001c0c007986 */ /* 0x000fe2000c101508 */
[----:B------:R-:W-:Y:S02]  /*5780*/  F2FP.F16.F32.PACK_AB R17, RZ, R17 ;  /* 0x00000011ff11723e */ /* 0x000fe400000000ff */
[----:B-----5:R-:W-:Y:S01]  /*5790*/  F2FP.F16.F32.PACK_AB R24, RZ, R24 ;  /* 0x00000018ff18723e */ /* 0x020fe200000000ff */
[----:B------:R-:W-:Y:S01]  /*57a0*/  IMAD.WIDE R4, R33, 0x2, R2 ;  /* 0x0000000221047825 */ /* 0x000fe200078e0202 */
[----:B------:R3:W-:Y:S02]  /*57b0*/  STG.E.U16 desc[UR8][R2.64], R18 ;  /* 0x0000001202007986 */ /* 0x0007e4000c101508 */
[----:B------:R-:W2:Y:S01]  /*57c0*/  LDC R29, c[0x0][0x39c] ;  /* 0x0000e700ff1d7b82 */ /* 0x000ea20000000800 */
[----:B0-----:R-:W-:Y:S01]  /*57d0*/  IMAD R19, R26, 0x8, R19 ;  /* 0x000000081a137824 */ /* 0x001fe200078e0213 */
[----:B------:R-:W0:Y:S01]  /*57e0*/  LDS R12, [R0+0xc180] ;  /* 0x00c18000000c7984 */ /* 0x000e220000000800 */
[----:B------:R-:W-:-:S03]  /*57f0*/  IMAD.WIDE R6, R25, 0x2, R4 ;  /* 0x0000000219067825 */ /* 0x000fc600078e0204 */
[----:B------:R1:W-:Y:S02]  /*5800*/  STG.E.U16 desc[UR8][R4.64], R20 ;  /* 0x0000001404007986 */ /* 0x0003e4000c101508 */
[----:B------:R-:W5:Y:S01]  /*5810*/  LDC R25, c[0x0][0x39c] ;  /* 0x0000e700ff197b82 */ /* 0x000f620000000800 */
[----:B---3--:R-:W-:Y:S01]  /*5820*/  IMAD.WIDE R2, R27, 0x2, R6 ;  /* 0x000000021b027825 */ /* 0x008fe200078e0206 */
[----:B------:R-:W3:Y:S01]  /*5830*/  LDS R15, [R0+0xc140] ;  /* 0x00c14000000f7984 */ /* 0x000ee20000000800 */
[----:B------:R-:W-:-:S03]  /*5840*/  F2FP.F16.F32.PACK_AB R22, RZ, R22 ;  /* 0x00000016ff16723e */ /* 0x000fc600000000ff */
[----:B------:R-:W3:Y:S02]  /*5850*/  LDS R13, [R0+0xc1c0] ;  /* 0x00c1c000000d7984 */ /* 0x000ee40000000800 */
[----:B------:R-:W0:Y:S01]  /*5860*/  LDC R31, c[0x0][0x39c] ;  /* 0x0000e700ff1f7b82 */ /* 0x000e220000000800 */
[----:B------:R-:W-:Y:S01]  /*5870*/  F2FP.F16.F32.PACK_AB R23, RZ, R23 ;  /* 0x00000017ff17723e */ /* 0x000fe200000000ff */
[----:B-1----:R-:W-:Y:S01]  /*5880*/  IMAD.WIDE R4, R19, 0x2, R10 ;  /* 0x0000000213047825 */ /* 0x002fe200078e020a */
[----:B------:R-:W1:Y:S04]  /*5890*/  LDS R18, [R0+0xc200] ;  /* 0x00c2000000127984 */ /* 0x000e680000000800 */
[----:B------:R5:W-:Y:S01]  /*58a0*/  STG.E.U16 desc[UR8][R6.64], R16 ;  /* 0x0000001006007986 */ /* 0x000be2000c101508 */
[----:B------:R-:W3:Y:S01]  /*58b0*/  LDC R27, c[0x0][0x39c] ;  /* 0x0000e700ff1b7b82 */ /* 0x000ee20000000800 */
[----:B--2---:R-:W-:Y:S01]  /*58c0*/  IMAD.WIDE R8, R29, 0x2, R4 ;  /* 0x000000021d087825 */ /* 0x004fe200078e0204 */
[----:B----4-:R-:W-:Y:S01]  /*58d0*/  F2FP.F16.F32.PACK_AB R14, RZ, R14 ;  /* 0x0000000eff0e723e */ /* 0x010fe200000000ff */
[----:B------:R0:W-:Y:S04]  /*58e0*/  STG.E.U16 desc[UR8][R2.64], R21 ;  /* 0x0000001502007986 */ /* 0x0001e8000c101508 */
[----:B------:R3:W-:Y:S01]  /*58f0*/  STG.E.U16 desc[UR8][R4.64], R17 ;  /* 0x0000001104007986 */ /* 0x0007e2000c101508 */
[----:B------:R-:W2:Y:S01]  /*5900*/  LDC R29, c[0x0][0x39c] ;  /* 0x0000e700ff1d7b82 */ /* 0x000ea20000000800 */
[----:B-----5:R-:W-:-:S02]  /*5910*/  IMAD.WIDE R6, R25, 0x2, R8 ;  /* 0x0000000219067825 */ /* 0x020fc400078e0208 */
[----:B------:R-:W4:Y:S05]  /*5920*/  LDS R17, [R0+0xc280] ;  /* 0x00c2800000117984 */ /* 0x000f2a0000000800 */
[----:B------:R-:W5:Y:S01]  /*5930*/  LDC R33, c[0x0][0x39c] ;  /* 0x0000e700ff217b82 */ /* 0x000f620000000800 */
[----:B0-----:R-:W-:Y:S01]  /*5940*/  IMAD.WIDE R2, R31, 0x2, R6 ;  /* 0x000000021f027825 */ /* 0x001fe200078e0206 */
[----:B------:R-:W0:Y:S01]  /*5950*/  LDS R20, [R0+0xc2c0] ;  /* 0x00c2c00000147984 */ /* 0x000e220000000800 */
[----:B------:R-:W-:-:S03]  /*5960*/  F2FP.F16.F32.PACK_AB R12, RZ, R12 ;  /* 0x0000000cff0c723e */ /* 0x000fc600000000ff */
[----:B------:R-:W0:Y:S01]  /*5970*/  LDS R16, [R0+0xc240] ;  /* 0x00c2400000107984 */ /* 0x000e220000000800 */
[----:B------:R-:W-:Y:S01]  /*5980*/  PRMT R28, R12, 0x7610, R28 ;  /* 0x000076100c1c7816 */ /* 0x000fe2000000001c */
[----:B------:R-:W4:Y:S01]  /*5990*/  LDC R26, c[0x0][0x39c] ;  /* 0x0000e700ff1a7b82 */ /* 0x000f220000000800 */
[----:B---3--:R-:W-:Y:S01]  /*59a0*/  IMAD.WIDE R4, R27, 0x2, R2 ;  /* 0x000000021b047825 */ /* 0x008fe200078e0202 */
[----:B------:R-:W-:Y:S01]  /*59b0*/  STG.E.U16 desc[UR8][R8.64], R22 ;  /* 0x0000001608007986 */ /* 0x000fe2000c101508 */
[----:B------:R-:W-:-:S03]  /*59c0*/  F2FP.F16.F32.PACK_AB R15, RZ, R15 ;  /* 0x0000000fff0f723e */ /* 0x000fc600000000ff */
[----:B------:R2:W-:Y:S01]  /*59d0*/  STG.E.U16 desc[UR8][R6.64], R23 ;  /* 0x0000001706007986 */ /* 0x0005e2000c101508 */
[----:B------:R-:W-:Y:S01]  /*59e0*/  F2FP.F16.F32.PACK_AB R13, RZ, R13 ;  /* 0x0000000dff0d723e */ /* 0x000fe200000000ff */
[----:B------:R-:W3:Y:S02]  /*59f0*/  LDC.64 R10, c[0x0][0x390] ;  /* 0x0000e400ff0a7b82 */ /* 0x000ee40000000a00 */
[----:B------:R-:W0:Y:S01]  /*5a00*/  LDS R21, [R0+0xc300] ;  /* 0x00c3000000157984 */ /* 0x000e220000000800 */
[----:B-1----:R-:W-:-:S03]  /*5a10*/  F2FP.F16.F32.PACK_AB R18, RZ, R18 ;  /* 0x00000012ff12723e */ /* 0x002fc600000000ff */
[----:B------:R5:W-:Y:S02]  /*5a20*/  STG.E.U16 desc[UR8][R2.64], R24 ;  /* 0x0000001802007986 */ /* 0x000be4000c101508 */
[----:B------:R-:W1:Y:S01]  /*5a30*/  LDC R25, c[0x0][0x39c] ;  /* 0x0000e700ff197b82 */ /* 0x000e620000000800 */
[----:B--2---:R-:W-:Y:S01]  /*5a40*/  IMAD.WIDE R6, R29, 0x2, R4 ;  /* 0x000000021d067825 */ /* 0x004fe200078e0204 */
[----:B------:R-:W2:Y:S04]  /*5a50*/  LDS R23, [R0+0xc380] ;  /* 0x00c3800000177984 */ /* 0x000ea80000000800 */
[----:B------:R-:W2:Y:S02]  /*5a60*/  LDS R22, [R0+0xc340] ;  /* 0x00c3400000167984 */ /* 0x000ea40000000800 */
[----:B------:R-:W2:Y:S01]  /*5a70*/  LDC R27, c[0x0][0x39c] ;  /* 0x0000e700ff1b7b82 */ /* 0x000ea20000000800 */
[----:B----4-:R-:W-:Y:S01]  /*5a80*/  IMAD R19, R26, 0x8, R19 ;  /* 0x000000081a137824 */ /* 0x010fe200078e0213 */
[----:B------:R-:W-:Y:S01]  /*5a90*/  PRMT R26, R14, 0x7610, R26 ;  /* 0x000076100e1a7816 */ /* 0x000fe2000000001a */
[----:B-----5:R-:W-:Y:S01]  /*5aa0*/  IMAD.WIDE R2, R33, 0x2, R6 ;  /* 0x0000000221027825 */ /* 0x020fe200078e0206 */
[----:B------:R-:W4:Y:S01]  /*5ab0*/  LDS R24, [R0+0xc3c0] ;  /* 0x00c3c00000187984 */ /* 0x000f220000000800 */
[----:B------:R-:W-:-:S03]  /*5ac0*/  F2FP.F16.F32.PACK_AB R17, RZ, R17 ;  /* 0x00000011ff11723e */ /* 0x000fc600000000ff */
[----:B------:R-:W5:Y:S01]  /*5ad0*/  LDC R31, c[0x0][0x39c] ;  /* 0x0000e700ff1f7b82 */ /* 0x000f620000000800 */
[----:B---3--:R-:W-:Y:S01]  /*5ae0*/  IMAD.WIDE R10, R19, 0x2, R10 ;  /* 0x00000002130a7825 */ /* 0x008fe200078e020a */
[----:B------:R3:W-:Y:S01]  /*5af0*/  STG.E.U16 desc[UR8][R4.64], R26 ;  /* 0x0000001a04007986 */ /* 0x0007e2000c101508 */
[----:B0-----:R-:W-:-:S03]  /*5b00*/  F2FP.F16.F32.PACK_AB R20, RZ, R20 ;  /* 0x00000014ff14723e */ /* 0x001fc600000000ff */
[----:B------:R-:W-:Y:S01]  /*5b10*/  STG.E.U16 desc[UR8][R6.64], R15 ;  /* 0x0000000f06007986 */ /* 0x000fe2000c101508 */
[----:B------:R-:W-:Y:S01]  /*5b20*/  F2FP.F16.F32.PACK_AB R16, RZ, R16 ;  /* 0x00000010ff10723e */ /* 0x000fe200000000ff */
[----:B------:R-:W0:Y:S01]  /*5b30*/  LDC R29, c[0x0][0x39c] ;  /* 0x0000e700ff1d7b82 */ /* 0x000e220000000800 */
[----:B-1----:R-:W-:Y:S01]  /*5b40*/  IMAD.WIDE R8, R25, 0x2, R2 ;  /* 0x0000000219087825 */ /* 0x002fe200078e0202 */
[----:B------:R1:W-:Y:S04]  /*5b50*/  STG.E.U16 desc[UR8][R2.64], R28 ;  /* 0x0000001c02007986 */ /* 0x0003e8000c101508 */
[----:B------:R2:W-:Y:S01]  /*5b60*/  STG.E.U16 desc[UR8][R8.64], R13 ;  /* 0x0000000d08007986 */ /* 0x0005e2000c101508 */
[----:B---3--:R-:W-:Y:S01]  /*5b70*/  PRMT R5, R18, 0x7610, R5 ;  /* 0x0000761012057816 */ /* 0x008fe20000000005 */
[----:B------:R-:W3:Y:S02]  /*5b80*/  LDC R35, c[0x0][0x39c] ;  /* 0x0000e700ff237b82 */ /* 0x000ee40000000800 */
[----:B------:R-:W3:Y:S01]  /*5b90*/  LDS R15, [R0+0xe040] ;  /* 0x00e04000000f7984 */ /* 0x000ee20000000800 */
[----:B------:R-:W-:-:S03]  /*5ba0*/  F2FP.F16.F32.PACK_AB R21, RZ, R21 ;  /* 0x00000015ff15723e */ /* 0x000fc600000000ff */
[----:B------:R5:W-:Y:S01]  /*5bb0*/  STG.E.U16 desc[UR8][R10.64], R5 ;  /* 0x000000050a007986 */ /* 0x000be2000c101508 */
[----:B-1----:R-:W-:Y:S01]  /*5bc0*/  PRMT R28, R21, 0x7610, R28 ;  /* 0x00007610151c7816 */ /* 0x002fe2000000001c */
[----:B------:R-:W1:Y:S01]  /*5bd0*/  LDC R25, c[0x0][0x39c] ;  /* 0x0000e700ff197b82 */ /* 0x000e620000000800 */
[----:B--2---:R-:W-:Y:S01]  /*5be0*/  IMAD.WIDE R12, R27, 0x2, R10 ;  /* 0x000000021b0c7825 */ /* 0x004fe200078e020a */
[----:B------:R-:W-:Y:S01]  /*5bf0*/  PRMT R9, R17, 0x7610, R9 ;  /* 0x0000761011097816 */ /* 0x000fe20000000009 */
[----:B------:R-:W2:Y:S01]  /*5c00*/  LDS R14, [R0+0xe000] ;  /* 0x00e00000000e7984 */ /* 0x000ea20000000800 */
[----:B------:R-:W-:Y:S02]  /*5c10*/  F2FP.F16.F32.PACK_AB R23, RZ, R23 ;  /* 0x00000017ff17723e */ /* 0x000fe400000000ff */
[----:B------:R-:W-:Y:S02]  /*5c20*/  F2FP.F16.F32.PACK_AB R22, RZ, R22 ;  /* 0x00000016ff16723e */ /* 0x000fe400000000ff */
[----:B------:R-:W2:Y:S01]  /*5c30*/  LDC R27, c[0x0][0x39c] ;  /* 0x0000e700ff1b7b82 */ /* 0x000ea20000000800 */
[----:B------:R-:W-:Y:S01]  /*5c40*/  STG.E.U16 desc[UR8][R12.64], R16 ;  /* 0x000000100c007986 */ /* 0x000fe2000c101508 */
[----:B-----5:R-:W-:Y:S01]  /*5c50*/  IMAD.WIDE R4, R31, 0x2, R12 ;  /* 0x000000021f047825 */ /* 0x020fe200078e020c */
[----:B------:R-:W-:-:S02]  /*5c60*/  PRMT R11, R20, 0x7610, R11 ;  /* 0x00007610140b7816 */ /* 0x000fc4000000000b */
[----:B------:R-:W5:Y:S01]  /*5c70*/  LDS R18, [R0+0xe080] ;  /* 0x00e0800000127984 */ /* 0x000f620000000800 */
[----:B----4-:R-:W-:Y:S01]  /*5c80*/  F2FP.F16.F32.PACK_AB R24, RZ, R24 ;  /* 0x00000018ff18723e */ /* 0x010fe200000000ff */
[----:B0-----:R-:W-:Y:S01]  /*5c90*/  IMAD.WIDE R2, R29, 0x2, R4 ;  /* 0x000000021d027825 */ /* 0x001fe200078e0204 */
[----:B------:R-:W0:Y:S01]  /*5ca0*/  LDC R26, c[0x0][0x39c] ;  /* 0x0000e700ff1a7b82 */ /* 0x000e220000000800 */
[----:B------:R1:W-:Y:S02]  /*5cb0*/  STG.E.U16 desc[UR8][R4.64], R9 ;  /* 0x0000000904007986 */ /* 0x0003e4000c101508 */
[----:B---3--:R-:W-:Y:S02]  /*5cc0*/  IMAD.WIDE R6, R35, 0x2, R2 ;  /* 0x0000000223067825 */ /* 0x008fe400078e0202 */
[----:B------:R2:W-:Y:S03]  /*5cd0*/  STG.E.U16 desc[UR8][R2.64], R11 ;  /* 0x0000000b02007986 */ /* 0x0005e6000c101508 */
[----:B------:R-:W3:Y:S01]  /*5ce0*/  LDC R29, c[0x0][0x39c] ;  /* 0x0000e700ff1d7b82 */ /* 0x000ee20000000800 */
[----:B------:R-:W-:Y:S01]  /*5cf0*/  LDS R20, [R0+0xe0c0] ;  /* 0x00e0c00000147984 */ /* 0x000fe20000000800 */
[----:B-1----:R-:W-:-:S03]  /*5d00*/  IMAD.WIDE R8, R25, 0x2, R6 ;  /* 0x0000000219087825 */ /* 0x002fc600078e0206 */
[----:B------:R-:W-:Y:S01]  /*5d10*/  LDS R21, [R0+0xe100] ;  /* 0x00e1000000157984 */ /* 0x000fe20000000800 */
[----:B------:R-:W-:Y:S02]  /*5d20*/  PRMT R5, R22, 0x7610, R5 ;  /* 0x0000761016057816 */ /* 0x000fe40000000005 */
[----:B------:R-:W1:Y:S01]  /*5d30*/  LDC R17, c[0x0][0x39c] ;  /* 0x0000e700ff117b82 */ /* 0x000e620000000800 */
[----:B------:R-:W-:Y:S01]  /*5d40*/  F2FP.F16.F32.PACK_AB R15, RZ, R15 ;  /* 0x0000000fff0f723e */ /* 0x000fe200000000ff */
[----:B------:R-:W4:Y:S01]  /*5d50*/  LDS R25, [R0+0xe140] ;  /* 0x00e1400000197984 */ /* 0x000f220000000800 */
[----:B--2---:R-:W-:-:S03]  /*5d60*/  IMAD.WIDE R2, R27, 0x2, R8 ;  /* 0x000000021b027825 */ /* 0x004fc600078e0208 */
[----:B------:R2:W-:Y:S02]  /*5d70*/  STG.E.U16 desc[UR8][R6.64], R28 ;  /* 0x0000001c06007986 */ /* 0x0005e4000c101508 */
[----:B------:R-:W5:Y:S01]  /*5d80*/  LDC.64 R10, c[0x0][0x390] ;  /* 0x0000e400ff0a7b82 */ /* 0x000f620000000a00 */
[----:B0-----:R-:W-:Y:S01]  /*5d90*/  LEA R19, R26, R19, 0x3 ;  /* 0x000000131a137211 */ /* 0x001fe200078e18ff */
[----:B------:R3:W-:Y:S01]  /*5da0*/  STG.E.U16 desc[UR8][R8.64], R5 ;  /* 0x0000000508007986 */ /* 0x0007e2000c101508 */
[----:B------:R-:W-:-:S03]  /*5db0*/  F2FP.F16.F32.PACK_AB R14, RZ, R14 ;  /* 0x0000000eff0e723e */ /* 0x000fc600000000ff */
[----:B------:R-:W0:Y:S02]  /*5dc0*/  LDS R16, [R0+0xe200] ;  /* 0x00e2000000107984 */ /* 0x000e240000000800 */
[----:B------:R-:W0:Y:S01]  /*5dd0*/  LDC R27, c[0x0][0x39c] ;  /* 0x0000e700ff1b7b82 */ /* 0x000e220000000800 */
[----:B--2---:R-:W-:Y:S01]  /*5de0*/  PRMT R7, R23, 0x7610, R7 ;  /* 0x0000761017077816 */ /* 0x004fe20000000007 */
[----:B------:R-:W2:Y:S01]  /*5df0*/  LDS R26, [R0+0xe1c0] ;  /* 0x00e1c000001a7984 */ /* 0x000ea20000000800 */
[----:B---3--:R-:W-:-:S03]  /*5e00*/  IMAD.WIDE R4, R29, 0x2, R2 ;  /* 0x000000021d047825 */ /* 0x008fc600078e0202 */
[----:B------:R5:W-:Y:S02]  /*5e10*/  STG.E.U16 desc[UR8][R2.64], R7 ;  /* 0x0000000702007986 */ /* 0x000be4000c101508 */
[----:B------:R-:W3:Y:S01]  /*5e20*/  LDC R23, c[0x0][0x39c] ;  /* 0x0000e700ff177b82 */ /* 0x000ee20000000800 */
[----:B------:R-:W-:Y:S02]  /*5e30*/  PRMT R9, R24, 0x7610, R9 ;  /* 0x0000761018097816 */ /* 0x000fe40000000009 */
[----:B------:R-:W3:Y:S04]  /*5e40*/  LDS R24, [R0+0xe180] ;  /* 0x00e1800000187984 */ /* 0x000ee80000000800 */
[----:B------:R1:W-:Y:S01]  /*5e50*/  STG.E.U16 desc[UR8][R4.64], R9 ;  /* 0x0000000904007986 */ /* 0x0003e2000c101508 */
[----:B------:R-:W2:Y:S01]  /*5e60*/  LDC R22, c[0x0][0x39c] ;  /* 0x0000e700ff167b82 */ /* 0x000ea20000000800 */
[----:B-----5:R-:W-:Y:S01]  /*5e70*/  IMAD.WIDE R6, R19, 0x2, R10 ;  /* 0x0000000213067825 */ /* 0x020fe200078e020a */
[----:B------:R-:W-:-:S02]  /*5e80*/  PRMT R11, R15, 0x7610, R11 ;  /* 0x000076100f0b7816 */ /* 0x000fc4000000000b */
[----:B------:R-:W-:-:S04]  /*5e90*/  F2FP.F16.F32.PACK_AB R3, RZ, R18 ;  /* 0x00000012ff03723e */ /* 0x000fc800000000ff */
[----:B------:R-:W5:Y:S01]  /*5ea0*/  LDC R29, c[0x0][0x39c] ;  /* 0x0000e700ff1d7b82 */ /* 0x000f620000000800 */
[----:B------:R0:W-:Y:S01]  /*5eb0*/  STG.E.U16 desc[UR8][R6.64], R14 ;  /* 0x0000000e06007986 */ /* 0x0001e2000c101508 */
[----:B------:R-:W-:Y:S01]  /*5ec0*/  PRMT R28, R3, 0x7610, R28 ;  /* 0x00007610031c7816 */ /* 0x000fe2000000001c */
[----:B-1----:R-:W-:Y:S01]  /*5ed0*/  IMAD.WIDE R8, R17, 0x2, R6 ;  /* 0x0000000211087825 */ /* 0x002fe200078e0206 */
[----:B----4-:R-:W-:Y:S01]  /*5ee0*/  F2FP.F16.F32.PACK_AB R25, RZ, R25 ;  /* 0x00000019ff19723e */ /* 0x010fe200000000ff */
[----:B------:R-:W1:Y:S03]  /*5ef0*/  LDS R17, [R0+0xe240] ;  /* 0x00e2400000117984 */ /* 0x000e660000000800 */
[----:B------:R-:W4:Y:S01]  /*5f00*/  LDC.64 R12, c[0x0][0x390] ;  /* 0x0000e400ff0c7b82 */ /* 0x000f220000000a00 */
[----:B0-----:R-:W-:Y:S01]  /*5f10*/  IMAD.WIDE R4, R27, 0x2, R8 ;  /* 0x000000021b047825 */ /* 0x001fe200078e0208 */
[----:B------:R3:W-:Y:S01]  /*5f20*/  STG.E.U16 desc[UR8][R8.64], R11 ;  /* 0x0000000b08007986 */ /* 0x0007e2000c101508 */
[----:B------:R-:W-:-:S03]  /*5f30*/  F2FP.F16.F32.PACK_AB R7, RZ, R21 ;  /* 0x00000015ff07723e */ /* 0x000fc600000000ff */
[----:B------:R-:W0:Y:S01]  /*5f40*/  LDS R18, [R0+0xe280] ;  /* 0x00e2800000127984 */ /* 0x000e220000000800 */
[----:B------:R-:W-:Y:S01]  /*5f50*/  F2FP.F16.F32.PACK_AB R16, RZ, R16 ;  /* 0x00000010ff10723e */ /* 0x000fe200000000ff */
[----:B------:R-:W1:Y:S01]  /*5f60*/  LDC R15, c[0x0][0x39c] ;  /* 0x0000e700ff0f7b82 */ /* 0x000e620000000800 */
[----:B--2---:R-:W-:Y:S01]  /*5f70*/  IMAD R3, R22, 0x8, R19 ;  /* 0x0000000816037824 */ /* 0x004fe200078e0213 */
[----:B------:R2:W-:Y:S01]  /*5f80*/  STG.E.U16 desc[UR8][R4.64], R28 ;  /* 0x0000001c04007986 */ /* 0x0005e2000c101508 */
[----:B------:R-:W-:Y:S01]  /*5f90*/  F2FP.F16.F32.PACK_AB R26, RZ, R26 ;  /* 0x0000001aff1a723e */ /* 0x000fe200000000ff */
[----:B---3--:R-:W-:Y:S02]  /*5fa0*/  IMAD.WIDE R10, R23, 0x2, R4 ;  /* 0x00000002170a7825 */ /* 0x008fe400078e0204 */
[----:B------:R-:W3:Y:S02]  /*5fb0*/  LDS R19, [R0+0xe2c0] ;  /* 0x00e2c00000137984 */ /* 0x000ee40000000800 */
[----:B------:R-:W3:Y:S02]  /*5fc0*/  LDC R31, c[0x0][0x39c] ;  /* 0x0000e700ff1f7b82 */ /* 0x000ee40000000800 */
[----:B------:R-:W3:Y:S01]  /*5fd0*/  LDS R21, [R0+0xe340] ;  /* 0x00e3400000157984 */ /* 0x000ee20000000800 */
[----:B-----5:R-:W-:Y:S01]  /*5fe0*/  IMAD.WIDE R8, R29, 0x2, R10 ;  /* 0x000000021d087825 */ /* 0x020fe200078e020a */
[----:B------:R-:W-:-:S02]  /*5ff0*/  F2FP.F16.F32.PACK_AB R24, RZ, R24 ;  /* 0x00000018ff18723e */ /* 0x000fc400000000ff */
[----:B--2---:R-:W-:Y:S02]  /*6000*/  F2FP.F16.F32.PACK_AB R5, RZ, R20 ;  /* 0x00000014ff05723e */ /* 0x004fe400000000ff */
[----:B------:R-:W2:Y:S01]  /*6010*/  LDC R27, c[0x0][0x39c] ;  /* 0x0000e700ff1b7b82 */ /* 0x000ea20000000800 */
[----:B------:R-:W5:Y:S01]  /*6020*/  LDS R20, [R0+0xe300] ;  /* 0x00e3000000147984 */ /* 0x000f620000000800 */
[----:B----4-:R-:W-:Y:S01]  /*6030*/  IMAD.WIDE R2, R3, 0x2, R12 ;  /* 0x0000000203027825 */ /* 0x010fe200078e020c */
[----:B------:R-:W-:Y:S02]  /*6040*/  PRMT R28, R25, 0x7610, R28 ;  /* 0x00007610191c7816 */ /* 0x000fe4000000001c */
[----:B------:R-:W4:Y:S03]  /*6050*/  LDS R22, [R0+0xe380] ;  /* 0x00e3800000167984 */ /* 0x000f260000000800 */
[----:B------:R-:W5:Y:S01]  /*6060*/  LDC R33, c[0x0][0x39c] ;  /* 0x0000e700ff217b82 */ /* 0x000f620000000800 */
[----:B------:R0:W4:Y:S01]  /*6070*/  LDS R23, [R0+0xe3c0] ;  /* 0x00e3c00000177984 */ /* 0x0001220000000800 */
[----:B-1----:R-:W-:-:S03]  /*6080*/  IMAD.WIDE R12, R15, 0x2, R8 ;  /* 0x000000020f0c7825 */ /* 0x002fc600078e0208 */
[----:B------:R3:W-:Y:S03]  /*6090*/  STG.E.U16 desc[UR8][R10.64], R5 ;  /* 0x000000050a007986 */ /* 0x0007e6000c101508 */
[----:B------:R-:W1:Y:S01]  /*60a0*/  LDC R35, c[0x0][0x39c] ;  /* 0x0000e700ff237b82 */ /* 0x000e620000000800 */
[----:B------:R5:W-:Y:S01]  /*60b0*/  STG.E.U16 desc[UR8][R8.64], R7 ;  /* 0x0000000708007986 */ /* 0x000be2000c101508 */
[----:B0-----:R-:W-:-:S03]  /*60c0*/  F2FP.F16.F32.PACK_AB R0, RZ, R17 ;  /* 0x00000011ff00723e */ /* 0x001fc600000000ff */
[----:B------:R0:W-:Y:S01]  /*60d0*/  STG.E.U16 desc[UR8][R12.64], R28 ;  /* 0x0000001c0c007986 */ /* 0x0001e2000c101508 */
[----:B------:R-:W-:Y:S02]  /*60e0*/  F2FP.F16.F32.PACK_AB R18, RZ, R18 ;  /* 0x00000012ff12723e */ /* 0x000fe400000000ff */
[----:B------:R-:W4:Y:S01]  /*60f0*/  LDC R29, c[0x0][0x39c] ;  /* 0x0000e700ff1d7b82 */ /* 0x000f220000000800 */
[----:B---3--:R-:W-:-:S04]  /*6100*/  IMAD.WIDE R4, R31, 0x2, R2 ;  /* 0x000000021f047825 */ /* 0x008fc800078e0202 */
[----:B--2---:R-:W-:Y:S01]  /*6110*/  IMAD.WIDE R14, R27, 0x2, R12 ;  /* 0x000000021b0e7825 */ /* 0x004fe200078e020c */
[----:B------:R-:W-:Y:S02]  /*6120*/  F2FP.F16.F32.PACK_AB R19, RZ, R19 ;  /* 0x00000013ff13723e */ /* 0x000fe400000000ff */
[----:B------:R-:W2:Y:S01]  /*6130*/  LDC R37, c[0x0][0x39c] ;  /* 0x0000e700ff257b82 */ /* 0x000ea20000000800 */
[----:B-----5:R-:W-:Y:S01]  /*6140*/  IMAD.WIDE R6, R33, 0x2, R4 ;  /* 0x0000000221067825 */ /* 0x020fe200078e0204 */
[----:B0-----:R-:W-:Y:S01]  /*6150*/  PRMT R13, R16, 0x7610, R13 ;  /* 0x00007610100d7816 */ /* 0x001fe2000000000d */
[----:B------:R-:W-:Y:S01]  /*6160*/  STG.E.U16 desc[UR8][R14.64], R24 ;  /* 0x000000180e007986 */ /* 0x000fe2000c101508 */
[----:B------:R-:W-:-:S04]  /*6170*/  F2FP.F16.F32.PACK_AB R21, RZ, R21 ;  /* 0x00000015ff15723e */ /* 0x000fc800000000ff */
[----:B------:R-:W0:Y:S01]  /*6180*/  LDC R25, c[0x0][0x39c] ;  /* 0x0000e700ff197b82 */ /* 0x000e220000000800 */
[----:B-1----:R-:W-:Y:S01]  /*6190*/  IMAD.WIDE R8, R35, 0x2, R6 ;  /* 0x0000000223087825 */ /* 0x002fe200078e0206 */
[----:B------:R-:W-:Y:S02]  /*61a0*/  F2FP.F16.F32.PACK_AB R20, RZ, R20 ;  /* 0x00000014ff14723e */ /* 0x000fe400000000ff */
[----:B----4-:R-:W-:-:S04]  /*61b0*/  F2FP.F16.F32.PACK_AB R22, RZ, R22 ;  /* 0x00000016ff16723e */ /* 0x010fc800000000ff */
[----:B------:R-:W1:Y:S01]  /*61c0*/  LDC R27, c[0x0][0x39c] ;  /* 0x0000e700ff1b7b82 */ /* 0x000e620000000800 */
[----:B------:R-:W-:Y:S01]  /*61d0*/  IMAD.WIDE R16, R29, 0x2, R14 ;  /* 0x000000021d107825 */ /* 0x000fe200078e020e */
[----:B------:R-:W-:-:S04]  /*61e0*/  F2FP.F16.F32.PACK_AB R23, RZ, R23 ;  /* 0x00000017ff17723e */ /* 0x000fc800000000ff */
[----:B------:R-:W-:Y:S02]  /*61f0*/  STG.E.U16 desc[UR8][R16.64], R26 ;  /* 0x0000001a10007986 */ /* 0x000fe4000c101508 */
[----:B------:R-:W3:Y:S01]  /*6200*/  LDC R31, c[0x0][0x39c] ;  /* 0x0000e700ff1f7b82 */ /* 0x000ee20000000800 */
[----:B--2---:R-:W-:Y:S01]  /*6210*/  IMAD.WIDE R10, R37, 0x2, R8 ;  /* 0x00000002250a7825 */ /* 0x004fe200078e0208 */
[----:B------:R0:W-:Y:S04]  /*6220*/  STG.E.U16 desc[UR8][R2.64], R13 ;  /* 0x0000000d02007986 */ /* 0x0001e8000c101508 */
[----:B------:R-:W-:Y:S04]  /*6230*/  STG.E.U16 desc[UR8][R4.64], R0 ;  /* 0x0000000004007986 */ /* 0x000fe8000c101508 */
[----:B------:R-:W-:Y:S01]  /*6240*/  STG.E.U16 desc[UR8][R6.64], R18 ;  /* 0x0000001206007986 */ /* 0x000fe2000c101508 */
[----:B0-----:R-:W-:-:S03]  /*6250*/  IMAD.WIDE R12, R25, 0x2, R10 ;  /* 0x00000002190c7825 */ /* 0x001fc600078e020a */
[----:B------:R-:W-:Y:S04]  /*6260*/  STG.E.U16 desc[UR8][R8.64], R19 ;  /* 0x0000001308007986 */ /* 0x000fe8000c101508 */
[----:B------:R-:W-:Y:S01]  /*6270*/  STG.E.U16 desc[UR8][R10.64], R20 ;  /* 0x000000140a007986 */ /* 0x000fe2000c101508 */
[----:B-1----:R-:W-:-:S03]  /*6280*/  IMAD.WIDE R14, R27, 0x2, R12 ;  /* 0x000000021b0e7825 */ /* 0x002fc600078e020c */
[----:B------:R-:W-:Y:S01]  /*6290*/  STG.E.U16 desc[UR8][R12.64], R21 ;  /* 0x000000150c007986 */ /* 0x000fe2000c101508 */
[----:B---3--:R-:W-:-:S03]  /*62a0*/  IMAD.WIDE R2, R31, 0x2, R14 ;  /* 0x000000021f027825 */ /* 0x008fc600078e020e */
[----:B------:R-:W-:Y:S04]  /*62b0*/  STG.E.U16 desc[UR8][R14.64], R22 ;  /* 0x000000160e007986 */ /* 0x000fe8000c101508 */
[----:B------:R-:W-:Y:S01]  /*62c0*/  STG.E.U16 desc[UR8][R2.64], R23 ;  /* 0x0000001702007986 */ /* 0x000fe2000c101508 */
[----:B------:R-:W-:Y:S05]  /*62d0*/  EXIT ;  /* 0x000000000000794d */ /* 0x000fea0003800000 */
.L_x_2:
[----:B------:R-:W-:-:S00]  /*62e0*/  BRA `(.L_x_2) ;  /* 0xfffffffc00fc7947 */ /* 0x000fc0000383ffff */
[----:B------:R-:W-:-:S00]  /*62f0*/  NOP ;  /* 0x0000000000007918 */ /* 0x000fc00000000000 */
        /* <DEDUP_REMOVED lines=8> */
.L_x_3:


//--------------------- .nv.shared._Z6matmulP6__halfS0_S0_iiiff --------------------------
	.section	.nv.shared._Z6matmulP6__halfS0_S0_iiiff,"aw",@nobits
	.sectionflags	@""
	.align	16
	.zero		1024


//--------------------- .nv.shared.reserved.0     --------------------------
	.section	.nv.shared.reserved.0,"aw",@nobits
	.weak		__nv_reservedSMEM_offset_0_alias
	.size		__nv_reservedSMEM_offset_0_alias, 0, 64
	.other		__nv_reservedSMEM_offset_0_alias,@"STO_CUDA_RESERVED_SHARED STV_DEFAULT"
__nv_reservedSMEM_offset_0_alias:
	.zero		0
	.zero		64


//--------------------- .nv.constant0._Z6matmulP6__halfS0_S0_iiiff --------------------------
	.section	.nv.constant0._Z6matmulP6__halfS0_S0_iiiff,"a",@progbits
	.sectionflags	@""
	.align	4
.nv.constant0._Z6matmulP6__halfS0_S0_iiiff:
	.zero		940


//--------------------- SYMBOLS --------------------------

	.type		.nv.reservedSmem.offset0,@object
	.size		.nv.reservedSmem.offset0,0x4
	.type		.nv.reservedSmem.cap,@object
	.size		.nv.reservedSmem.cap,0x4
